	.target	sm_100

	.elftype	@"ET_EXEC"


//--------------------- .note.nv.tkinfo           --------------------------
	.section	.note.nv.tkinfo,"",@"SHT_NOTE"
	.sectionflags	@"SHF_NOTE_NV_TKINFO"
	.tkinfo
        /*0018*/ 	.word	0x00000081
        /*0030*/ 	.string	""
        /*0030*/ 	.string	"ptxas"
        /*0030*/ 	.string	"Cuda compilation tools, release 12.9, V12.9.86"
        /*0030*/ 	.string	"Build cuda_12.9.r12.9/compiler.36037853_0"
        /*0030*/ 	.string	"-regUsageLevel 10 -arch sm_100f -m 64 "



//--------------------- .note.nv.cuver            --------------------------
	.section	.note.nv.cuver,"",@"SHT_NOTE"
	.sectionflags	@"SHF_NOTE_NV_CUVER"
        /*0018*/ 	.short	0x0001
        /*001a*/ 	.short	0x0064
        /*001c*/ 	.short	0x0001
        /*001e*/ 	.short	0x0000
        /*0020*/ 	.short	0x0001
        /*0022*/ 	.short	0x0000


//--------------------- .nv.info                  --------------------------
	.section	.nv.info,"",@"SHT_CUDA_INFO"
	.align	4


	//----- nvinfo : EIATTR_REGCOUNT
	.align		4
        /*0000*/ 	.byte	0x04, 0x2f
        /*0002*/ 	.short	(.L_15 - .L_14)
	.align		4
.L_14:
        /*0004*/ 	.word	index@(_ZN9deep_gemm24sm100_fp8_gemm_1d1d_implILN4cute4UMMA5MajorE0ELS3_0ELj0ELj7168ELj2048ELj128ELj224ELj128ELj64ELj128ELj128ELj64ELj4ELj128ELj128ELj1ELb0ELj144ELNS_8GemmTypeE1ELb0EN7cutlass10bfloat16_tENS_16EpilogueIdentityEEEvPijjj14CUtensorMap_stS9_S9_S9_S9_)
        /*0008*/ 	.word	0x00000036


	//----- nvinfo : EIATTR_FRAME_SIZE
	.align		4
.L_15:
        /*000c*/ 	.byte	0x04, 0x11
        /*000e*/ 	.short	(.L_17 - .L_16)
	.align		4
.L_16:
        /*0010*/ 	.word	index@($__internal_3_$__cuda_sm20_div_u16)
        /*0014*/ 	.word	0x00000000


	//----- nvinfo : EIATTR_FRAME_SIZE
	.align		4
.L_17:
        /*0018*/ 	.byte	0x04, 0x11
        /*001a*/ 	.short	(.L_19 - .L_18)
	.align		4
.L_18:
        /*001c*/ 	.word	index@($__internal_2_$__cuda_sm10x_tcgen05_guardrail_trap_unallocated_columns_being_dealloced)
        /*0020*/ 	.word	0x00000000


	//----- nvinfo : EIATTR_FRAME_SIZE
	.align		4
.L_19:
        /*0024*/ 	.byte	0x04, 0x11
        /*0026*/ 	.short	(.L_21 - .L_20)
	.align		4
.L_20:
        /*0028*/ 	.word	index@($__internal_1_$__cuda_sm10x_tcgen05_guardrail_trap_phase_invalid_during_alloc)
        /*002c*/ 	.word	0x00000000


	//----- nvinfo : EIATTR_FRAME_SIZE
	.align		4
.L_21:
        /*0030*/ 	.byte	0x04, 0x11
        /*0032*/ 	.short	(.L_23 - .L_22)
	.align		4
.L_22:
        /*0034*/ 	.word	index@($__internal_0_$__cuda_sm10x_tcgen05_guardrail_trap_col_being_dealloced_not_returned_by_alloc)
        /*0038*/ 	.word	0x00000000


	//----- nvinfo : EIATTR_FRAME_SIZE
	.align		4
.L_23:
        /*003c*/ 	.byte	0x04, 0x11
        /*003e*/ 	.short	(.L_25 - .L_24)
	.align		4
.L_24:
        /*0040*/ 	.word	index@(_ZN9deep_gemm24sm100_fp8_gemm_1d1d_implILN4cute4UMMA5MajorE0ELS3_0ELj0ELj7168ELj2048ELj128ELj224ELj128ELj64ELj128ELj128ELj64ELj4ELj128ELj128ELj1ELb0ELj144ELNS_8GemmTypeE1ELb0EN7cutlass10bfloat16_tENS_16EpilogueIdentityEEEvPijjj14CUtensorMap_stS9_S9_S9_S9_)
        /*0044*/ 	.word	0x00000000


	//----- nvinfo : EIATTR_MIN_STACK_SIZE
	.align		4
.L_25:
        /*0048*/ 	.byte	0x04, 0x12
        /*004a*/ 	.short	(.L_27 - .L_26)
	.align		4
.L_26:
        /*004c*/ 	.word	index@(_ZN9deep_gemm24sm100_fp8_gemm_1d1d_implILN4cute4UMMA5MajorE0ELS3_0ELj0ELj7168ELj2048ELj128ELj224ELj128ELj64ELj128ELj128ELj64ELj4ELj128ELj128ELj1ELb0ELj144ELNS_8GemmTypeE1ELb0EN7cutlass10bfloat16_tENS_16EpilogueIdentityEEEvPijjj14CUtensorMap_stS9_S9_S9_S9_)
        /*0050*/ 	.word	0x00000000
.L_27:


//--------------------- .nv.info._ZN9deep_gemm24sm100_fp8_gemm_1d1d_implILN4cute4UMMA5MajorE0ELS3_0ELj0ELj7168ELj2048ELj128ELj224ELj128ELj64ELj128ELj128ELj64ELj4ELj128ELj128ELj1ELb0ELj144ELNS_8GemmTypeE1ELb0EN7cutlass10bfloat16_tENS_16EpilogueIdentityEEEvPijjj14CUtensorMap_stS9_S9_S9_S9_ --------------------------
	.section	.nv.info._ZN9deep_gemm24sm100_fp8_gemm_1d1d_implILN4cute4UMMA5MajorE0ELS3_0ELj0ELj7168ELj2048ELj128ELj224ELj128ELj64ELj128ELj128ELj64ELj4ELj128ELj128ELj1ELb0ELj144ELNS_8GemmTypeE1ELb0EN7cutlass10bfloat16_tENS_16EpilogueIdentityEEEvPijjj14CUtensorMap_stS9_S9_S9_S9_,"",@"SHT_CUDA_INFO"
	.sectionflags	@""
	.align	4


	//----- nvinfo : EIATTR_CUDA_API_VERSION
	.align		4
        /*0000*/ 	.byte	0x04, 0x37
        /*0002*/ 	.short	(.L_29 - .L_28)
.L_28:
        /*0004*/ 	.word	0x00000081


	//----- nvinfo : EIATTR_KPARAM_INFO
	.align		4
.L_29:
        /*0008*/ 	.byte	0x04, 0x17
        /*000a*/ 	.short	(.L_31 - .L_30)
.L_30:
        /*000c*/ 	.word	0x00000000
        /*0010*/ 	.short	0x0008
        /*0012*/ 	.short	0x0240
        /*0014*/ 	.byte	0x00, 0xf0, 0x01, 0x02


	//----- nvinfo : EIATTR_KPARAM_INFO
	.align		4
.L_31:
        /*0018*/ 	.byte	0x04, 0x17
        /*001a*/ 	.short	(.L_33 - .L_32)
.L_32:
        /*001c*/ 	.word	0x00000000
        /*0020*/ 	.short	0x0007
        /*0022*/ 	.short	0x01c0
        /*0024*/ 	.byte	0x00, 0xf0, 0x01, 0x02


	//----- nvinfo : EIATTR_KPARAM_INFO
	.align		4
.L_33:
        /*0028*/ 	.byte	0x04, 0x17
        /*002a*/ 	.short	(.L_35 - .L_34)
.L_34:
        /*002c*/ 	.word	0x00000000
        /*0030*/ 	.short	0x0006
        /*0032*/ 	.short	0x0140
        /*0034*/ 	.byte	0x00, 0xf0, 0x01, 0x02


	//----- nvinfo : EIATTR_KPARAM_INFO
	.align		4
.L_35:
        /*0038*/ 	.byte	0x04, 0x17
        /*003a*/ 	.short	(.L_37 - .L_36)
.L_36:
        /*003c*/ 	.word	0x00000000
        /*0040*/ 	.short	0x0005
        /*0042*/ 	.short	0x00c0
        /*0044*/ 	.byte	0x00, 0xf0, 0x01, 0x02


	//----- nvinfo : EIATTR_KPARAM_INFO
	.align		4
.L_37:
        /*0048*/ 	.byte	0x04, 0x17
        /*004a*/ 	.short	(.L_39 - .L_38)
.L_38:
        /*004c*/ 	.word	0x00000000
        /*0050*/ 	.short	0x0004
        /*0052*/ 	.short	0x0040
        /*0054*/ 	.byte	0x00, 0xf0, 0x01, 0x02


	//----- nvinfo : EIATTR_KPARAM_INFO
	.align		4
.L_39:
        /*0058*/ 	.byte	0x04, 0x17
        /*005a*/ 	.short	(.L_41 - .L_40)
.L_40:
        /*005c*/ 	.word	0x00000000
        /*0060*/ 	.short	0x0003
        /*0062*/ 	.short	0x0010
        /*0064*/ 	.byte	0x00, 0xf0, 0x11, 0x00


	//----- nvinfo : EIATTR_KPARAM_INFO
	.align		4
.L_41:
        /*0068*/ 	.byte	0x04, 0x17
        /*006a*/ 	.short	(.L_43 - .L_42)
.L_42:
        /*006c*/ 	.word	0x00000000
        /*0070*/ 	.short	0x0002
        /*0072*/ 	.short	0x000c
        /*0074*/ 	.byte	0x00, 0xf0, 0x11, 0x00


	//----- nvinfo : EIATTR_KPARAM_INFO
	.align		4
.L_43:
        /*0078*/ 	.byte	0x04, 0x17
        /*007a*/ 	.short	(.L_45 - .L_44)
.L_44:
        /*007c*/ 	.word	0x00000000
        /*0080*/ 	.short	0x0001
        /*0082*/ 	.short	0x0008
        /*0084*/ 	.byte	0x00, 0xf0, 0x11, 0x00


	//----- nvinfo : EIATTR_KPARAM_INFO
	.align		4
.L_45:
        /*0088*/ 	.byte	0x04, 0x17
        /*008a*/ 	.short	(.L_47 - .L_46)
.L_46:
        /*008c*/ 	.word	0x00000000
        /*0090*/ 	.short	0x0000
        /*0092*/ 	.short	0x0000
        /*0094*/ 	.byte	0x00, 0xf5, 0x21, 0x00


	//----- nvinfo : EIATTR_AT_ENTRY_FRAGMENTS
	.align		4
.L_47:
        /*0098*/ 	.byte	0x04, 0x4f
        /*009a*/ 	.short	(.L_49 - .L_48)


	//   ....[0]....
.L_48:
        /*009c*/ 	.word	0x00000004


	//----- nvinfo : EIATTR_RESERVED_SMEM_USED
	.align		4
.L_49:
        /*00a0*/ 	.byte	0x01, 0x41
	.zero		2


	//----- nvinfo : EIATTR_SPARSE_MMA_MASK
	.align		4
        /*00a4*/ 	.byte	0x03, 0x50
        /*00a6*/ 	.short	0x0000


	//----- nvinfo : EIATTR_TCGEN05_1CTA_USED
	.align		4
        /*00a8*/ 	.byte	0x01, 0x51
	.zero		2


	//----- nvinfo : EIATTR_MAXREG_COUNT
	.align		4
        /*00ac*/ 	.byte	0x03, 0x1b
        /*00ae*/ 	.short	0x00ff


	//----- nvinfo : EIATTR_NUM_BARRIERS
	.align		4
        /*00b0*/ 	.byte	0x02, 0x4c
        /*00b2*/ 	.byte	0x09
	.zero		1


	//----- nvinfo : EIATTR_INT_WARP_WIDE_INSTR_OFFSETS
	.align		4
        /*00b4*/ 	.byte	0x04, 0x31
        /*00b6*/ 	.short	(.L_51 - .L_50)


	//   ....[0]....
.L_50:
        /*00b8*/ 	.word	0x00005150


	//   ....[1]....
        /*00bc*/ 	.word	0x00005170


	//----- nvinfo : EIATTR_COOP_GROUP_MASK_REGIDS
	.align		4
.L_51:
        /*00c0*/ 	.byte	0x04, 0x29
        /*00c2*/ 	.short	(.L_53 - .L_52)


	//   ....[0]....
.L_52:
        /*00c4*/ 	.word	0xffffffff


	//   ....[1]....
        /*00c8*/ 	.word	0xffffffff


	//   ....[2]....
        /*00cc*/ 	.word	0xffffffff


	//   ....[3]....
        /*00d0*/ 	.word	0xffffffff


	//   ....[4]....
        /*00d4*/ 	.word	0xffffffff


	//   ....[5]....
        /*00d8*/ 	.word	0xffffffff


	//   ....[6]....
        /*00dc*/ 	.word	0xffffffff


	//   ....[7]....
        /*00e0*/ 	.word	0xffffffff


	//   ....[8]....
        /*00e4*/ 	.word	0xffffffff


	//   ....[9]....
        /*00e8*/ 	.word	0xffffffff


	//   ....[10]....
        /*00ec*/ 	.word	0xffffffff


	//   ....[11]....
        /*00f0*/ 	.word	0xffffffff


	//   ....[12]....
        /*00f4*/ 	.word	0xffffffff


	//   ....[13]....
        /*00f8*/ 	.word	0xffffffff


	//----- nvinfo : EIATTR_COOP_GROUP_INSTR_OFFSETS
	.align		4
.L_53:
        /*00fc*/ 	.byte	0x04, 0x28
        /*00fe*/ 	.short	(.L_55 - .L_54)


	//   ....[0]....
.L_54:
        /*0100*/ 	.word	0x00000030


	//   ....[1]....
        /*0104*/ 	.word	0x00000470


	//   ....[2]....
        /*0108*/ 	.word	0x00000730


	//   ....[3]....
        /*010c*/ 	.word	0x00000b70


	//   ....[4]....
        /*0110*/ 	.word	0x00000c20


	//   ....[5]....
        /*0114*/ 	.word	0x00000cd0


	//   ....[6]....
        /*0118*/ 	.word	0x000012f0


	//   ....[7]....
        /*011c*/ 	.word	0x00001310


	//   ....[8]....
        /*0120*/ 	.word	0x00001330


	//   ....[9]....
        /*0124*/ 	.word	0x00001580


	//   ....[10]....
        /*0128*/ 	.word	0x000015b0


	//   ....[11]....
        /*012c*/ 	.word	0x000015d0


	//   ....[12]....
        /*0130*/ 	.word	0x00005070


	//   ....[13]....
        /*0134*/ 	.word	0x00005230


	//----- nvinfo : EIATTR_VRC_CTA_INIT_COUNT
	.align		4
.L_55:
        /*0138*/ 	.byte	0x02, 0x4a
        /*013a*/ 	.byte	0x80
	.zero		1


	//----- nvinfo : EIATTR_MBARRIER_INSTR_OFFSETS
	.align		4
        /*013c*/ 	.byte	0x04, 0x39
        /*013e*/ 	.short	(.L_57 - .L_56)


	//   ....[0]....
.L_56:
        /*0140*/ 	.word	0x00000330
        /*0144*/ 	.word	0x000000ff
        /*0148*/ 	.word	0x00031800
        /*014c*/ 	.short	0x0100
        /*014e*/ 	.byte	0x05
	.zero		1


	//   ....[1]....
        /*0150*/ 	.word	0x00000340
        /*0154*/ 	.word	0x000000ff
        /*0158*/ 	.word	0x00031820
        /*015c*/ 	.short	0x0100
        /*015e*/ 	.byte	0x05
	.zero		1


	//   ....[2]....
        /*0160*/ 	.word	0x00000350
        /*0164*/ 	.word	0x000000ff
        /*0168*/ 	.word	0x00031840
        /*016c*/ 	.short	0x0100
        /*016e*/ 	.byte	0x05
	.zero		1


	//   ....[3]....
        /*0170*/ 	.word	0x00000360
        /*0174*/ 	.word	0x000000ff
        /*0178*/ 	.word	0x00031808
        /*017c*/ 	.short	0x0100
        /*017e*/ 	.byte	0x05
	.zero		1


	//   ....[4]....
        /*0180*/ 	.word	0x00000370
        /*0184*/ 	.word	0x000000ff
        /*0188*/ 	.word	0x00031828
        /*018c*/ 	.short	0x0100
        /*018e*/ 	.byte	0x05
	.zero		1


	//   ....[5]....
        /*0190*/ 	.word	0x00000380
        /*0194*/ 	.word	0x000000ff
        /*0198*/ 	.word	0x00031848
        /*019c*/ 	.short	0x0100
        /*019e*/ 	.byte	0x05
	.zero		1


	//   ....[6]....
        /*01a0*/ 	.word	0x00000390
        /*01a4*/ 	.word	0x000000ff
        /*01a8*/ 	.word	0x00031810
        /*01ac*/ 	.short	0x0100
        /*01ae*/ 	.byte	0x05
	.zero		1


	//   ....[7]....
        /*01b0*/ 	.word	0x000003a0
        /*01b4*/ 	.word	0x000000ff
        /*01b8*/ 	.word	0x00031830
        /*01bc*/ 	.short	0x0100
        /*01be*/ 	.byte	0x05
	.zero		1


	//   ....[8]....
        /*01c0*/ 	.word	0x000003b0
        /*01c4*/ 	.word	0x000000ff
        /*01c8*/ 	.word	0x00031850
        /*01cc*/ 	.short	0x0100
        /*01ce*/ 	.byte	0x05
	.zero		1


	//   ....[9]....
        /*01d0*/ 	.word	0x000003c0
        /*01d4*/ 	.word	0x000000ff
        /*01d8*/ 	.word	0x00031818
        /*01dc*/ 	.short	0x0100
        /*01de*/ 	.byte	0x05
	.zero		1


	//   ....[10]....
        /*01e0*/ 	.word	0x000003d0
        /*01e4*/ 	.word	0x000000ff
        /*01e8*/ 	.word	0x00031838
        /*01ec*/ 	.short	0x0100
        /*01ee*/ 	.byte	0x05
	.zero		1


	//   ....[11]....
        /*01f0*/ 	.word	0x000003e0
        /*01f4*/ 	.word	0x000000ff
        /*01f8*/ 	.word	0x00031858
        /*01fc*/ 	.short	0x0100
        /*01fe*/ 	.byte	0x05
	.zero		1


	//   ....[12]....
        /*0200*/ 	.word	0x000003f0
        /*0204*/ 	.word	0x000000ff
        /*0208*/ 	.word	0x00031860
        /*020c*/ 	.short	0x0100
        /*020e*/ 	.byte	0x05
	.zero		1


	//   ....[13]....
        /*0210*/ 	.word	0x00000400
        /*0214*/ 	.word	0x000000ff
        /*0218*/ 	.word	0x00031870
        /*021c*/ 	.short	0x0100
        /*021e*/ 	.byte	0x05
	.zero		1


	//   ....[14]....
        /*0220*/ 	.word	0x00000410
        /*0224*/ 	.word	0x000000ff
        /*0228*/ 	.word	0x00031868
        /*022c*/ 	.short	0x0100
        /*022e*/ 	.byte	0x05
	.zero		1


	//   ....[15]....
        /*0230*/ 	.word	0x00000420
        /*0234*/ 	.word	0x000000ff
        /*0238*/ 	.word	0x00031878
        /*023c*/ 	.short	0x0100
        /*023e*/ 	.byte	0x05
	.zero		1


	//   ....[16]....
        /*0240*/ 	.word	0x00000a20
        /*0244*/ 	.word	0x00000002
        /*0248*/ 	.word	0x00031800
        /*024c*/ 	.short	0x010a
        /*024e*/ 	.byte	0xff
	.zero		1


	//   ....[17]....
        /*0250*/ 	.word	0x00000db0
        /*0254*/ 	.word	0x00000002
        /*0258*/ 	.word	0x00000000
        /*025c*/ 	.short	0x0101
        /*025e*/ 	.byte	0xff
	.zero		1


	//   ....[18]....
        /*0260*/ 	.word	0x000010e0
        /*0264*/ 	.word	0x00000000
        /*0268*/ 	.word	0x00031870
        /*026c*/ 	.short	0x010a
        /*026e*/ 	.byte	0x08
	.zero		1


	//   ....[19]....
        /*0270*/ 	.word	0x00001180
        /*0274*/ 	.word	0x000000ff
        /*0278*/ 	.word	0x00031840
        /*027c*/ 	.short	0x010a
        /*027e*/ 	.byte	0x0d
	.zero		1


	//   ....[20]....
        /*0280*/ 	.word	0x00001550
        /*0284*/ 	.word	0x000000ff
        /*0288*/ 	.word	0x00031840
        /*028c*/ 	.short	0x010a
        /*028e*/ 	.byte	0x09
	.zero		1


	//   ....[21]....
        /*0290*/ 	.word	0x00001ac0
        /*0294*/ 	.word	0x00000008
        /*0298*/ 	.word	0x00031820
        /*029c*/ 	.short	0x010a
        /*029e*/ 	.byte	0xff
	.zero		1


	//   ....[22]....
        /*02a0*/ 	.word	0x00001f10
        /*02a4*/ 	.word	0x00000008
        /*02a8*/ 	.word	0x00031828
        /*02ac*/ 	.short	0x010a
        /*02ae*/ 	.byte	0xff
	.zero		1


	//   ....[23]....
        /*02b0*/ 	.word	0x00002080
        /*02b4*/ 	.word	0x00000008
        /*02b8*/ 	.word	0x00031830
        /*02bc*/ 	.short	0x010a
        /*02be*/ 	.byte	0xff
	.zero		1


	//   ....[24]....
        /*02c0*/ 	.word	0x000021e0
        /*02c4*/ 	.word	0x00000008
        /*02c8*/ 	.word	0x00031838
        /*02cc*/ 	.short	0x010a
        /*02ce*/ 	.byte	0xff
	.zero		1


	//   ....[25]....
        /*02d0*/ 	.word	0x00002310
        /*02d4*/ 	.word	0x00000008
        /*02d8*/ 	.word	0x00031820
        /*02dc*/ 	.short	0x010a
        /*02de*/ 	.byte	0xff
	.zero		1


	//   ....[26]....
        /*02e0*/ 	.word	0x00002530
        /*02e4*/ 	.word	0x00000008
        /*02e8*/ 	.word	0x00031828
        /*02ec*/ 	.short	0x010a
        /*02ee*/ 	.byte	0xff
	.zero		1


	//   ....[27]....
        /*02f0*/ 	.word	0x00002660
        /*02f4*/ 	.word	0x00000008
        /*02f8*/ 	.word	0x00031830
        /*02fc*/ 	.short	0x010a
        /*02fe*/ 	.byte	0xff
	.zero		1


	//   ....[28]....
        /*0300*/ 	.word	0x00002790
        /*0304*/ 	.word	0x00000008
        /*0308*/ 	.word	0x00031838
        /*030c*/ 	.short	0x010a
        /*030e*/ 	.byte	0xff
	.zero		1


	//   ....[29]....
        /*0310*/ 	.word	0x000028c0
        /*0314*/ 	.word	0x00000008
        /*0318*/ 	.word	0x00031820
        /*031c*/ 	.short	0x010a
        /*031e*/ 	.byte	0xff
	.zero		1


	//   ....[30]....
        /*0320*/ 	.word	0x00002ae0
        /*0324*/ 	.word	0x00000008
        /*0328*/ 	.word	0x00031828
        /*032c*/ 	.short	0x010a
        /*032e*/ 	.byte	0xff
	.zero		1


	//   ....[31]....
        /*0330*/ 	.word	0x00002c10
        /*0334*/ 	.word	0x00000008
        /*0338*/ 	.word	0x00031830
        /*033c*/ 	.short	0x010a
        /*033e*/ 	.byte	0xff
	.zero		1


	//   ....[32]....
        /*0340*/ 	.word	0x00002d40
        /*0344*/ 	.word	0x00000008
        /*0348*/ 	.word	0x00031838
        /*034c*/ 	.short	0x010a
        /*034e*/ 	.byte	0xff
	.zero		1


	//   ....[33]....
        /*0350*/ 	.word	0x00002e70
        /*0354*/ 	.word	0x00000008
        /*0358*/ 	.word	0x00031820
        /*035c*/ 	.short	0x010a
        /*035e*/ 	.byte	0xff
	.zero		1


	//   ....[34]....
        /*0360*/ 	.word	0x00003090
        /*0364*/ 	.word	0x00000008
        /*0368*/ 	.word	0x00031828
        /*036c*/ 	.short	0x010a
        /*036e*/ 	.byte	0xff
	.zero		1


	//   ....[35]....
        /*0370*/ 	.word	0x000031c0
        /*0374*/ 	.word	0x00000008
        /*0378*/ 	.word	0x00031830
        /*037c*/ 	.short	0x010a
        /*037e*/ 	.byte	0xff
	.zero		1


	//   ....[36]....
        /*0380*/ 	.word	0x000032f0
        /*0384*/ 	.word	0x00000008
        /*0388*/ 	.word	0x00031838
        /*038c*/ 	.short	0x010a
        /*038e*/ 	.byte	0xff
	.zero		1


	//   ....[37]....
        /*0390*/ 	.word	0x00003770
        /*0394*/ 	.word	0x00000014
        /*0398*/ 	.word	0x00031860
        /*039c*/ 	.short	0x010a
        /*039e*/ 	.byte	0xff
	.zero		1


	//   ....[38]....
        /*03a0*/ 	.word	0x00004ef0
        /*03a4*/ 	.word	0x00000014
        /*03a8*/ 	.word	0x00000000
        /*03ac*/ 	.short	0x0101
        /*03ae*/ 	.byte	0xff
	.zero		1


	//   ....[39]....
        /*03b0*/ 	.word	0x00005260
        /*03b4*/ 	.word	0x00000002
        /*03b8*/ 	.word	0x00031800
        /*03bc*/ 	.short	0x010a
        /*03be*/ 	.byte	0xff
	.zero		1


	//   ....[40]....
        /*03c0*/ 	.word	0x000052e0
        /*03c4*/ 	.word	0x00000000
        /*03c8*/ 	.word	0x00031870
        /*03cc*/ 	.short	0x010a
        /*03ce*/ 	.byte	0xff
	.zero		1


	//   ....[41]....
        /*03d0*/ 	.word	0x00005350
        /*03d4*/ 	.word	0x00000002
        /*03d8*/ 	.word	0x00031840
        /*03dc*/ 	.short	0x010a
        /*03de*/ 	.byte	0xff
	.zero		1


	//   ....[42]....
        /*03e0*/ 	.word	0x000053c0
        /*03e4*/ 	.word	0x00000000
        /*03e8*/ 	.word	0x00031840
        /*03ec*/ 	.short	0x010a
        /*03ee*/ 	.byte	0xff
	.zero		1


	//   ....[43]....
        /*03f0*/ 	.word	0x00005430
        /*03f4*/ 	.word	0x00000008
        /*03f8*/ 	.word	0x00031820
        /*03fc*/ 	.short	0x010a
        /*03fe*/ 	.byte	0xff
	.zero		1


	//   ....[44]....
        /*0400*/ 	.word	0x000054a0
        /*0404*/ 	.word	0x00000008
        /*0408*/ 	.word	0x00031828
        /*040c*/ 	.short	0x010a
        /*040e*/ 	.byte	0xff
	.zero		1


	//   ....[45]....
        /*0410*/ 	.word	0x00005510
        /*0414*/ 	.word	0x00000008
        /*0418*/ 	.word	0x00031830
        /*041c*/ 	.short	0x010a
        /*041e*/ 	.byte	0xff
	.zero		1


	//   ....[46]....
        /*0420*/ 	.word	0x00005580
        /*0424*/ 	.word	0x00000008
        /*0428*/ 	.word	0x00031838
        /*042c*/ 	.short	0x010a
        /*042e*/ 	.byte	0xff
	.zero		1


	//   ....[47]....
        /*0430*/ 	.word	0x000055d0
        /*0434*/ 	.word	0x00000008
        /*0438*/ 	.word	0x00031820
        /*043c*/ 	.short	0x010a
        /*043e*/ 	.byte	0xff
	.zero		1


	//   ....[48]....
        /*0440*/ 	.word	0x00005620
        /*0444*/ 	.word	0x00000008
        /*0448*/ 	.word	0x00031828
        /*044c*/ 	.short	0x010a
        /*044e*/ 	.byte	0xff
	.zero		1


	//   ....[49]....
        /*0450*/ 	.word	0x00005670
        /*0454*/ 	.word	0x00000008
        /*0458*/ 	.word	0x00031830
        /*045c*/ 	.short	0x010a
        /*045e*/ 	.byte	0xff
	.zero		1


	//   ....[50]....
        /*0460*/ 	.word	0x000056c0
        /*0464*/ 	.word	0x00000008
        /*0468*/ 	.word	0x00031838
        /*046c*/ 	.short	0x010a
        /*046e*/ 	.byte	0xff
	.zero		1


	//   ....[51]....
        /*0470*/ 	.word	0x00005730
        /*0474*/ 	.word	0x00000008
        /*0478*/ 	.word	0x00031820
        /*047c*/ 	.short	0x010a
        /*047e*/ 	.byte	0xff
	.zero		1


	//   ....[52]....
        /*0480*/ 	.word	0x000057a0
        /*0484*/ 	.word	0x00000008
        /*0488*/ 	.word	0x00031828
        /*048c*/ 	.short	0x010a
        /*048e*/ 	.byte	0xff
	.zero		1


	//   ....[53]....
        /*0490*/ 	.word	0x00005810
        /*0494*/ 	.word	0x00000008
        /*0498*/ 	.word	0x00031830
        /*049c*/ 	.short	0x010a
        /*049e*/ 	.byte	0xff
	.zero		1


	//   ....[54]....
        /*04a0*/ 	.word	0x00005880
        /*04a4*/ 	.word	0x00000008
        /*04a8*/ 	.word	0x00031838
        /*04ac*/ 	.short	0x010a
        /*04ae*/ 	.byte	0xff
	.zero		1


	//   ....[55]....
        /*04b0*/ 	.word	0x000058d0
        /*04b4*/ 	.word	0x00000008
        /*04b8*/ 	.word	0x00031820
        /*04bc*/ 	.short	0x010a
        /*04be*/ 	.byte	0xff
	.zero		1


	//   ....[56]....
        /*04c0*/ 	.word	0x00005920
        /*04c4*/ 	.word	0x00000008
        /*04c8*/ 	.word	0x00031828
        /*04cc*/ 	.short	0x010a
        /*04ce*/ 	.byte	0xff
	.zero		1


	//   ....[57]....
        /*04d0*/ 	.word	0x00005970
        /*04d4*/ 	.word	0x00000008
        /*04d8*/ 	.word	0x00031830
        /*04dc*/ 	.short	0x010a
        /*04de*/ 	.byte	0xff
	.zero		1


	//   ....[58]....
        /*04e0*/ 	.word	0x000059c0
        /*04e4*/ 	.word	0x00000008
        /*04e8*/ 	.word	0x00031838
        /*04ec*/ 	.short	0x010a
        /*04ee*/ 	.byte	0xff
	.zero		1


	//   ....[59]....
        /*04f0*/ 	.word	0x00005a20
        /*04f4*/ 	.word	0x00000014
        /*04f8*/ 	.word	0x00031860
        /*04fc*/ 	.short	0x010a
        /*04fe*/ 	.byte	0xff
	.zero		1


	//----- nvinfo : EIATTR_NUM_MBARRIERS
	.align		4
.L_57:
        /*0500*/ 	.byte	0x03, 0x38
        /*0502*/ 	.short	0x0010


	//----- nvinfo : EIATTR_EXIT_INSTR_OFFSETS
	.align		4
        /*0504*/ 	.byte	0x04, 0x1c
        /*0506*/ 	.short	(.L_59 - .L_58)


	//   ....[0]....
.L_58:
        /*0508*/ 	.word	0x00000830


	//   ....[1]....
        /*050c*/ 	.word	0x00000e10


	//   ....[2]....
        /*0510*/ 	.word	0x00000ef0


	//   ....[3]....
        /*0514*/ 	.word	0x000018d0


	//   ....[4]....
        /*0518*/ 	.word	0x00001940


	//   ....[5]....
        /*051c*/ 	.word	0x00003440


	//   ....[6]....
        /*0520*/ 	.word	0x000034a0


	//   ....[7]....
        /*0524*/ 	.word	0x00005050


	//   ....[8]....
        /*0528*/ 	.word	0x00005240


	//----- nvinfo : EIATTR_MAX_THREADS
	.align		4
.L_59:
        /*052c*/ 	.byte	0x04, 0x05
        /*052e*/ 	.short	(.L_61 - .L_60)
.L_60:
        /*0530*/ 	.word	0x00000100
        /*0534*/ 	.word	0x00000001
        /*0538*/ 	.word	0x00000001


	//----- nvinfo : EIATTR_CRS_STACK_SIZE
	.align		4
.L_61:
        /*053c*/ 	.byte	0x04, 0x1e
        /*053e*/ 	.short	(.L_63 - .L_62)
.L_62:
        /*0540*/ 	.word	0x00000000


	//----- nvinfo : EIATTR_CBANK_PARAM_SIZE
	.align		4
.L_63:
        /*0544*/ 	.byte	0x03, 0x19
        /*0546*/ 	.short	0x02c0


	//----- nvinfo : EIATTR_PARAM_CBANK
	.align		4
        /*0548*/ 	.byte	0x04, 0x0a
        /*054a*/ 	.short	(.L_65 - .L_64)
	.align		4
.L_64:
        /*054c*/ 	.word	index@(.nv.constant0._ZN9deep_gemm24sm100_fp8_gemm_1d1d_implILN4cute4UMMA5MajorE0ELS3_0ELj0ELj7168ELj2048ELj128ELj224ELj128ELj64ELj128ELj128ELj64ELj4ELj128ELj128ELj1ELb0ELj144ELNS_8GemmTypeE1ELb0EN7cutlass10bfloat16_tENS_16EpilogueIdentityEEEvPijjj14CUtensorMap_stS9_S9_S9_S9_)
        /*0550*/ 	.short	0x0380
        /*0552*/ 	.short	0x02c0


	//----- nvinfo : EIATTR_SW_WAR
	.align		4
.L_65:
        /*0554*/ 	.byte	0x04, 0x36
        /*0556*/ 	.short	(.L_67 - .L_66)
.L_66:
        /*0558*/ 	.word	0x00000008
.L_67:


//--------------------- .nv.compat                --------------------------
	.section	.nv.compat,"",@"SHT_CUDA_COMPAT_INFO"
	.align	4
        /*0000*/ 	.byte	0x02, 0x02, 0x02, 0x00, 0x02, 0x05, 0x05, 0x00, 0x02, 0x03, 0x01, 0x00, 0x02, 0x06, 0x01, 0x00


//--------------------- .nv.callgraph             --------------------------
	.section	.nv.callgraph,"",@"SHT_CUDA_CALLGRAPH"
	.align	4
	.sectionentsize	8
	.align		4
        /*0000*/ 	.word	0x00000000
	.align		4
        /*0004*/ 	.word	0xffffffff
	.align		4
        /*0008*/ 	.word	0x00000000
	.align		4
        /*000c*/ 	.word	0xfffffffe
	.align		4
        /*0010*/ 	.word	0x00000000
	.align		4
        /*0014*/ 	.word	0xfffffffd
	.align		4
        /*0018*/ 	.word	0x00000000
	.align		4
        /*001c*/ 	.word	0xfffffffc


//--------------------- .nv.constant4             --------------------------
	.section	.nv.constant4,"a",@progbits
	.align	8
	.align		8
.nv.constant4:
        /*0000*/ 	.dword	_ZN47_INTERNAL_fe8b8b46_9_kernel_cu_4bb2f161_28915304cuda3std3__45__cpo5beginE
	.align		8
        /*0008*/ 	.dword	_ZN47_INTERNAL_fe8b8b46_9_kernel_cu_4bb2f161_28915304cuda3std3__45__cpo3endE
	.align		8
        /*0010*/ 	.dword	_ZN47_INTERNAL_fe8b8b46_9_kernel_cu_4bb2f161_28915304cuda3std3__45__cpo6cbeginE
	.align		8
        /*0018*/ 	.dword	_ZN47_INTERNAL_fe8b8b46_9_kernel_cu_4bb2f161_28915304cuda3std3__45__cpo4cendE
	.align		8
        /*0020*/ 	.dword	_ZN47_INTERNAL_fe8b8b46_9_kernel_cu_4bb2f161_28915304cuda3std3__449_GLOBAL__N__fe8b8b46_9_kernel_cu_4bb2f161_28915306ignoreE
	.align		8
        /*0028*/ 	.dword	_ZN47_INTERNAL_fe8b8b46_9_kernel_cu_4bb2f161_28915304cuda3std3__419piecewise_constructE
	.align		8
        /*0030*/ 	.dword	_ZN47_INTERNAL_fe8b8b46_9_kernel_cu_4bb2f161_28915304cuda3std3__48in_placeE
	.align		8
        /*0038*/ 	.dword	_ZN47_INTERNAL_fe8b8b46_9_kernel_cu_4bb2f161_28915304cuda3std6ranges3__45__cpo4swapE
	.align		8
        /*0040*/ 	.dword	_ZN47_INTERNAL_fe8b8b46_9_kernel_cu_4bb2f161_28915304cuda3std6ranges3__45__cpo9iter_moveE
	.align		8
        /*0048*/ 	.dword	_ZN47_INTERNAL_fe8b8b46_9_kernel_cu_4bb2f161_28915304cute7productE
	.align		8
        /*0050*/ 	.dword	_ZN47_INTERNAL_fe8b8b46_9_kernel_cu_4bb2f161_28915304cute1_E


//--------------------- .text._ZN9deep_gemm24sm100_fp8_gemm_1d1d_implILN4cute4UMMA5MajorE0ELS3_0ELj0ELj7168ELj2048ELj128ELj224ELj128ELj64ELj128ELj128ELj64ELj4ELj128ELj128ELj1ELb0ELj144ELNS_8GemmTypeE1ELb0EN7cutlass10bfloat16_tENS_16EpilogueIdentityEEEvPijjj14CUtensorMap_stS9_S9_S9_S9_ --------------------------
	.section	.text._ZN9deep_gemm24sm100_fp8_gemm_1d1d_implILN4cute4UMMA5MajorE0ELS3_0ELj0ELj7168ELj2048ELj128ELj224ELj128ELj64ELj128ELj128ELj64ELj4ELj128ELj128ELj1ELb0ELj144ELNS_8GemmTypeE1ELb0EN7cutlass10bfloat16_tENS_16EpilogueIdentityEEEvPijjj14CUtensorMap_stS9_S9_S9_S9_,"ax",@progbits
	.align	128
        .global         _ZN9deep_gemm24sm100_fp8_gemm_1d1d_implILN4cute4UMMA5MajorE0ELS3_0ELj0ELj7168ELj2048ELj128ELj224ELj128ELj64ELj128ELj128ELj64ELj4ELj128ELj128ELj1ELb0ELj144ELNS_8GemmTypeE1ELb0EN7cutlass10bfloat16_tENS_16EpilogueIdentityEEEvPijjj14CUtensorMap_stS9_S9_S9_S9_
        .type           _ZN9deep_gemm24sm100_fp8_gemm_1d1d_implILN4cute4UMMA5MajorE0ELS3_0ELj0ELj7168ELj2048ELj128ELj224ELj128ELj64ELj128ELj128ELj64ELj4ELj128ELj128ELj1ELb0ELj144ELNS_8GemmTypeE1ELb0EN7cutlass10bfloat16_tENS_16EpilogueIdentityEEEvPijjj14CUtensorMap_stS9_S9_S9_S9_,@function
        .size           _ZN9deep_gemm24sm100_fp8_gemm_1d1d_implILN4cute4UMMA5MajorE0ELS3_0ELj0ELj7168ELj2048ELj128ELj224ELj128ELj64ELj128ELj128ELj64ELj4ELj128ELj128ELj1ELb0ELj144ELNS_8GemmTypeE1ELb0EN7cutlass10bfloat16_tENS_16EpilogueIdentityEEEvPijjj14CUtensorMap_stS9_S9_S9_S9_,(.L_x_100 - _ZN9deep_gemm24sm100_fp8_gemm_1d1d_implILN4cute4UMMA5MajorE0ELS3_0ELj0ELj7168ELj2048ELj128ELj224ELj128ELj64ELj128ELj128ELj64ELj4ELj128ELj128ELj1ELb0ELj144ELNS_8GemmTypeE1ELb0EN7cutlass10bfloat16_tENS_16EpilogueIdentityEEEvPijjj14CUtensorMap_stS9_S9_S9_S9_)
        .other          _ZN9deep_gemm24sm100_fp8_gemm_1d1d_implILN4cute4UMMA5MajorE0ELS3_0ELj0ELj7168ELj2048ELj128ELj224ELj128ELj64ELj128ELj128ELj64ELj4ELj128ELj128ELj1ELb0ELj144ELNS_8GemmTypeE1ELb0EN7cutlass10bfloat16_tENS_16EpilogueIdentityEEEvPijjj14CUtensorMap_stS9_S9_S9_S9_,@"STO_CUDA_ENTRY STV_DEFAULT"
_ZN9deep_gemm24sm100_fp8_gemm_1d1d_implILN4cute4UMMA5MajorE0ELS3_0ELj0ELj7168ELj2048ELj128ELj224ELj128ELj64ELj128ELj128ELj64ELj4ELj128ELj128ELj1ELb0ELj144ELNS_8GemmTypeE1ELb0EN7cutlass10bfloat16_tENS_16EpilogueIdentityEEEvPijjj14CUtensorMap_stS9_S9_S9_S9_:
.text._ZN9deep_gemm24sm100_fp8_gemm_1d1d_implILN4cute4UMMA5MajorE0ELS3_0ELj0ELj7168ELj2048ELj128ELj224ELj128ELj64ELj128ELj128ELj64ELj4ELj128ELj128ELj1ELb0ELj144ELNS_8GemmTypeE1ELb0EN7cutlass10bfloat16_tENS_16EpilogueIdentityEEEvPijjj14CUtensorMap_stS9_S9_S9_S9_:
[----:B------:R-:W1:Y:S01]  /*0000*/  LDC R1, c[0x0][0x37c] ;  /* 0x0000df00ff017b82 */ /* 0x000e620000000800 */
[----:B------:R-:W2:Y:S02]  /*0010*/  S2R R0, SR_TID.X ;  /* 0x0000000000007919 */ /* 0x000ea40000002100 */
[----:B--2---:R-:W-:-:S05]  /*0020*/  SHF.R.U32.HI R0, RZ, 0x5, R0 ;  /* 0x00000005ff007819 */ /* 0x004fca0000011600 */
[----:B------:R-:W2:Y:S02]  /*0030*/  SHFL.IDX PT, R21, R0, RZ, 0x1f ;  /* 0x00001fff00157589 */ /* 0x000ea400000e0000 */
[----:B--2---:R-:W-:-:S13]  /*0040*/  ISETP.NE.AND P0, PT, R21, 0x2, PT ;  /* 0x000000021500780c */ /* 0x004fda0003f05270 */
[----:B-1----:R-:W-:Y:S05]  /*0050*/  @!P0 BRA `(.L_x_0) ;  /* 0x0000000400008947 */ /* 0x002fea0003800000 */
[----:B------:R-:W-:-:S13]  /*0060*/  ISETP.NE.AND P0, PT, R21, 0x1, PT ;  /* 0x000000011500780c */ /* 0x000fda0003f05270 */
[----:B------:R-:W-:Y:S05]  /*0070*/  @!P0 BRA `(.L_x_1) ;  /* 0x0000000000608947 */ /* 0x000fea0003800000 */
[----:B------:R-:W-:-:S13]  /*0080*/  ISETP.NE.AND P0, PT, R21, RZ, PT ;  /* 0x000000ff1500720c */ /* 0x000fda0003f05270 */
[----:B------:R-:W-:Y:S05]  /*0090*/  @P0 BRA `(.L_x_2) ;  /* 0x0000000400a80947 */ /* 0x000fea0003800000 */
[----:B------:R-:W-:Y:S01]  /*00a0*/  ELECT P0, URZ, PT ;  /* 0x0000000000ff782f */ /* 0x000fe20003800000 */
[----:B------:R-:W-:-:S12]  /*00b0*/  BSSY.RECONVERGENT B0, `(.L_x_3) ;  /* 0x0000013000007945 */ /* 0x000fd80003800200 */
[----:B------:R-:W-:Y:S05]  /*00c0*/  @!P0 BRA `(.L_x_4) ;  /* 0x0000000000448947 */ /* 0x000fea0003800000 */
[----:B------:R-:W1:Y:S02]  /*00d0*/  LDCU.64 UR4, c[0x0][0x348] ;  /* 0x00006900ff0477ac */ /* 0x000e640008000a00 */
[----:B-1----:R-:W-:Y:S02]  /*00e0*/  UIADD3 UR12, UP4, UPT, UR4, 0x40, URZ ;  /* 0x00000040040c7890 */ /* 0x002fe4000ff9e0ff */
[----:B------:R-:W-:Y:S02]  /*00f0*/  UIADD3 UR10, UP3, UPT, UR4, 0xc0, URZ ;  /* 0x000000c0040a7890 */ /* 0x000fe4000ff7e0ff */
[----:B------:R-:W-:Y:S02]  /*0100*/  UIADD3 UR8, UP2, UPT, UR4, 0x140, URZ ;  /* 0x0000014004087890 */ /* 0x000fe4000ff5e0ff */
[----:B------:R-:W-:Y:S02]  /*0110*/  UIADD3 UR6, UP1, UPT, UR4, 0x1c0, URZ ;  /* 0x000001c004067890 */ /* 0x000fe4000ff3e0ff */
[----:B------:R-:W-:-:S02]  /*0120*/  UIADD3 UR4, UP0, UPT, UR4, 0x240, URZ ;  /* 0x0000024004047890 */ /* 0x000fc4000ff1e0ff */
[----:B------:R-:W-:Y:S02]  /*0130*/  UIADD3.X UR13, UPT, UPT, URZ, UR5, URZ, UP4, !UPT ;  /* 0x00000005ff0d7290 */ /* 0x000fe4000a7fe4ff */
[----:B------:R-:W-:Y:S02]  /*0140*/  UIADD3.X UR11, UPT, UPT, URZ, UR5, URZ, UP3, !UPT ;  /* 0x00000005ff0b7290 */ /* 0x000fe40009ffe4ff */
[----:B------:R-:W-:Y:S02]  /*0150*/  UIADD3.X UR9, UPT, UPT, URZ, UR5, URZ, UP2, !UPT ;  /* 0x00000005ff097290 */ /* 0x000fe400097fe4ff */
[----:B------:R-:W-:Y:S02]  /*0160*/  UIADD3.X UR7, UPT, UPT, URZ, UR5, URZ, UP1, !UPT ;  /* 0x00000005ff077290 */ /* 0x000fe40008ffe4ff */
[----:B------:R-:W-:Y:S01]  /*0170*/  UIADD3.X UR5, UPT, UPT, URZ, UR5, URZ, UP0, !UPT ;  /* 0x00000005ff057290 */ /* 0x000fe200087fe4ff */
[----:B------:R1:W-:Y:S02]  /*0180*/  UTMACCTL.PF [UR12] ;  /* 0x000000000c0079b9 */ /* 0x0003e40008040000 */
[----:B------:R1:W-:Y:S02]  /*0190*/  UTMACCTL.PF [UR10] ;  /* 0x000000000a0079b9 */ /* 0x0003e40008040000 */
[----:B------:R1:W-:Y:S02]  /*01a0*/  UTMACCTL.PF [UR8] ;  /* 0x00000000080079b9 */ /* 0x0003e40008040000 */
[----:B------:R1:W-:Y:S02]  /*01b0*/  UTMACCTL.PF [UR6] ;  /* 0x00000000060079b9 */ /* 0x0003e40008040000 */
[----:B------:R1:W-:Y:S02]  /*01c0*/  UTMACCTL.PF [UR4] ;  /* 0x00000000040079b9 */ /* 0x0003e40008040000 */
[----:B-1----:R-:W-:Y:S01]  /*01d0*/  NOP ;  /* 0x0000000000007918 */ /* 0x002fe20000000000 */
.L_x_4:
[----:B------:R-:W-:Y:S05]  /*01e0*/  BSYNC.RECONVERGENT B0 ;  /* 0x0000000000007941 */ /* 0x000fea0003800200 */
.L_x_3:
[----:B------:R-:W-:Y:S05]  /*01f0*/  BRA `(.L_x_2) ;  /* 0x0000000400507947 */ /* 0x000fea0003800000 */
.L_x_1:
[----:B------:R-:W-:Y:S01]  /*0200*/  ELECT P0, URZ, PT ;  /* 0x0000000000ff782f */ /* 0x000fe20003800000 */
[----:B------:R-:W-:-:S12]  /*0210*/  BSSY.RECONVERGENT B0, `(.L_x_5) ;  /* 0x0000023000007945 */ /* 0x000fd80003800200 */
[----:B------:R-:W-:Y:S05]  /*0220*/  @!P0 BRA `(.L_x_6) ;  /* 0x0000000000848947 */ /* 0x000fea0003800000 */
[----:B------:R-:W1:Y:S01]  /*0230*/  S2UR UR5, SR_CgaCtaId ;  /* 0x00000000000579c3 */ /* 0x000e620000008800 */
[----:B------:R-:W-:Y:S01]  /*0240*/  UMOV UR7, 0x400 ;  /* 0x0000040000077882 */ /* 0x000fe20000000000 */
[----:B------:R-:W-:Y:S01]  /*0250*/  UMOV UR6, 0x1 ;  /* 0x0000000100067882 */ /* 0x000fe20000000000 */
[----:B------:R-:W-:Y:S02]  /*0260*/  UMOV UR4, 0x20 ;  /* 0x0000002000047882 */ /* 0x000fe40000000000 */
[----:B------:R-:W-:-:S04]  /*0270*/  UIADD3 UR8, UPT, UPT, -UR4, 0x100000, URZ ;  /* 0x0010000004087890 */ /* 0x000fc8000fffe1ff */
[----:B------:R-:W-:Y:S02]  /*0280*/  USHF.L.U32 UR9, UR8, 0xb, URZ ;  /* 0x0000000b08097899 */ /* 0x000fe400080006ff */
[----:B------:R-:W-:Y:S01]  /*0290*/  USHF.L.U32 UR8, UR8, 0x1, URZ ;  /* 0x0000000108087899 */ /* 0x000fe200080006ff */
[----:B------:R-:W-:Y:S02]  /*02a0*/  UMOV UR4, 0x80 ;  /* 0x0000008000047882 */ /* 0x000fe40000000000 */
[----:B------:R-:W-:-:S04]  /*02b0*/  UIADD3 UR10, UPT, UPT, -UR4, 0x100000, URZ ;  /* 0x00100000040a7890 */ /* 0x000fc8000fffe1ff */
[----:B------:R-:W-:Y:S02]  /*02c0*/  USHF.L.U32 UR11, UR10, 0xb, URZ ;  /* 0x0000000b0a0b7899 */ /* 0x000fe400080006ff */
[----:B------:R-:W-:Y:S02]  /*02d0*/  USHF.L.U32 UR10, UR10, 0x1, URZ ;  /* 0x000000010a0a7899 */ /* 0x000fe400080006ff */
[----:B-1----:R-:W-:Y:S02]  /*02e0*/  ULEA UR5, UR5, UR7, 0x18 ;  /* 0x0000000705057291 */ /* 0x002fe4000f8ec0ff */
[----:B------:R-:W-:-:S04]  /*02f0*/  UIADD3 UR6, UPT, UPT, -UR6, 0x100000, URZ ;  /* 0x0010000006067890 */ /* 0x000fc8000fffe1ff */
[----:B------:R-:W-:Y:S02]  /*0300*/  USHF.L.U32 UR7, UR6, 0xb, URZ ;  /* 0x0000000b06077899 */ /* 0x000fe400080006ff */
[----:B------:R-:W-:Y:S01]  /*0310*/  USHF.L.U32 UR6, UR6, 0x1, URZ ;  /* 0x0000000106067899 */ /* 0x000fe200080006ff */
[----:B------:R-:W1:Y:S11]  /*0320*/  FENCE.VIEW.ASYNC.S ;  /* 0x00000000000073c6 */ /* 0x000e760000000000 */
[----:B-1----:R1:W2:Y:S01]  /*0330*/  SYNCS.EXCH.64 URZ, [UR5+0x31800], UR6 ;  /* 0x0318000605ff75b2 */ /* 0x0022a20008000100 */
[----:B------:R1:W3:Y:S01]  /*0340*/  SYNCS.EXCH.64 URZ, [UR5+0x31820], UR6 ;  /* 0x0318200605ff75b2 */ /* 0x0002e20008000100 */
[----:B------:R1:W4:Y:S01]  /*0350*/  SYNCS.EXCH.64 URZ, [UR5+0x31840], UR8 ;  /* 0x0318400805ff75b2 */ /* 0x0003220008000100 */
[----:B------:R1:W1:Y:S01]  /*0360*/  SYNCS.EXCH.64 URZ, [UR5+0x31808], UR6 ;  /* 0x0318080605ff75b2 */ /* 0x0002620008000100 */
        /* <DEDUP_REMOVED lines=12> */
[----:B------:R-:W-:Y:S01]  /*0430*/  NOP ;  /* 0x0000000000007918 */ /* 0x000fe20000000000 */
.L_x_6:
[----:B-1----:R-:W-:Y:S05]  /*0440*/  BSYNC.RECONVERGENT B0 ;  /* 0x0000000000007941 */ /* 0x002fea0003800200 */
.L_x_5:
[----:B------:R-:W-:Y:S05]  /*0450*/  BRA `(.L_x_2) ;  /* 0x0000000000b87947 */ /* 0x000fea0003800000 */
.L_x_0:
[----:B------:R-:W1:Y:S01]  /*0460*/  S2UR UR6, SR_CgaCtaId ;  /* 0x00000000000679c3 */ /* 0x000e620000008800 */
[----:B------:R-:W-:Y:S01]  /*0470*/  NOP ;  /* 0x0000000000007918 */ /* 0x000fe20000000000 */
[----:B------:R-:W-:Y:S01]  /*0480*/  UMOV UR4, 0x40 ;  /* 0x0000004000047882 */ /* 0x000fe20000000000 */
[----:B------:R-:W-:Y:S01]  /*0490*/  UMOV UR5, 0x400 ;  /* 0x0000040000057882 */ /* 0x000fe20000000000 */
[----:B-1----:R-:W-:Y:S02]  /*04a0*/  ULEA UR4, UR6, UR4, 0x18 ;  /* 0x0000000406047291 */ /* 0x002fe4000f8ec0ff */
[----:B------:R-:W-:-:S07]  /*04b0*/  ULEA UR5, UR6, UR5, 0x18 ;  /* 0x0000000506057291 */ /* 0x000fce000f8ec0ff */
[----:B------:R-:W1:Y:S02]  /*04c0*/  LDS.U8 R0, [UR4] ;  /* 0x00000004ff007984 */ /* 0x000e640008000000 */
[----:B-1----:R-:W-:-:S13]  /*04d0*/  ISETP.NE.AND P0, PT, R0, RZ, PT ;  /* 0x000000ff0000720c */ /* 0x002fda0003f05270 */
[----:B------:R-:W-:Y:S05]  /*04e0*/  @P0 BRA `(.L_x_7) ;  /* 0x00000000007c0947 */ /* 0x000fea0003800000 */
[----:B------:R-:W-:-:S13]  /*04f0*/  ELECT P0, URZ, PT ;  /* 0x0000000000ff782f */ /* 0x000fda0003800000 */
[----:B------:R-:W-:Y:S05]  /*0500*/  @!P0 BRA `(.L_x_8) ;  /* 0x0000000000848947 */ /* 0x000fea0003800000 */
[----:B------:R-:W-:Y:S01]  /*0510*/  UMOV UR4, 0x10 ;  /* 0x0000001000047882 */ /* 0x000fe20000000000 */
[----:B------:R-:W-:-:S04]  /*0520*/  IMAD.MOV.U32 R2, RZ, RZ, 0xffff ;  /* 0x0000ffffff027424 */ /* 0x000fc800078e00ff */
[----:B------:R-:W-:Y:S04]  /*0530*/  DEPBAR.LE SB1, 0x36 ;  /* 0x00009d800000791a */ /* 0x000fe80000000000 */
[----:B------:R-:W1:Y:S02]  /*0540*/  UTCATOMSWS.FIND_AND_SET.ALIGN UP0, UR4, UR4 ;  /* 0x00000004000475e3 */ /* 0x000e640008000800 */
[----:B-1----:R-:W-:Y:S01]  /*0550*/  PLOP3.LUT P0, PT, PT, PT, UP0, 0x80, 0x8 ;  /* 0x000000000008781c */ /* 0x002fe20003f0f008 */
[----:B------:R-:W-:-:S03]  /*0560*/  IMAD.U32 R5, RZ, RZ, UR4 ;  /* 0x00000004ff057e24 */ /* 0x000fc6000f8e00ff */
[----:B------:R-:W-:-:S04]  /*0570*/  SEL R0, RZ, 0xffffffff, !P0 ;  /* 0xffffffffff007807 */ /* 0x000fc80004000000 */
[----:B------:R-:W-:Y:S01]  /*0580*/  ISETP.NE.AND P0, PT, R0, RZ, PT ;  /* 0x000000ff0000720c */ /* 0x000fe20003f05270 */
[----:B------:R-:W-:-:S12]  /*0590*/  IMAD.MOV.U32 R0, RZ, RZ, 0x1 ;  /* 0x00000001ff007424 */ /* 0x000fd800078e00ff */
[----:B------:R-:W-:Y:S05]  /*05a0*/  @P0 BRA `(.L_x_9) ;  /* 0x0000000000240947 */ /* 0x000fea0003800000 */
.L_x_10:
[----:B------:R-:W-:Y:S05]  /*05b0*/  NANOSLEEP 0x64 ;  /* 0x000000640000795d */ /* 0x000fea0003800000 */
[----:B------:R-:W-:-:S05]  /*05c0*/  UMOV UR4, 0x10 ;  /* 0x0000001000047882 */ /* 0x000fca0000000000 */
[----:B------:R-:W-:Y:S04]  /*05d0*/  DEPBAR.LE SB1, 0x36 ;  /* 0x00009d800000791a */ /* 0x000fe80000000000 */
[----:B------:R-:W1:Y:S02]  /*05e0*/  UTCATOMSWS.FIND_AND_SET.ALIGN UP0, UR4, UR4 ;  /* 0x00000004000475e3 */ /* 0x000e640008000800 */
[----:B-1----:R-:W-:Y:S01]  /*05f0*/  PLOP3.LUT P0, PT, PT, PT, UP0, 0x80, 0x8 ;  /* 0x000000000008781c */ /* 0x002fe20003f0f008 */
[----:B------:R-:W-:-:S03]  /*0600*/  IMAD.U32 R5, RZ, RZ, UR4 ;  /* 0x00000004ff057e24 */ /* 0x000fc6000f8e00ff */
[----:B------:R-:W-:-:S04]  /*0610*/  SEL R3, RZ, 0xffffffff, !P0 ;  /* 0xffffffffff037807 */ /* 0x000fc80004000000 */
[----:B------:R-:W-:-:S13]  /*0620*/  ISETP.NE.AND P0, PT, R3, RZ, PT ;  /* 0x000000ff0300720c */ /* 0x000fda0003f05270 */
[----:B------:R-:W-:Y:S05]  /*0630*/  @!P0 BRA `(.L_x_10) ;  /* 0xfffffffc00dc8947 */ /* 0x000fea000383ffff */
.L_x_9:
[C---:B------:R-:W-:Y:S01]  /*0640*/  VIADD R3, R5.reuse, 0x10 ;  /* 0x0000001005037836 */ /* 0x040fe20000000000 */
[----:B------:R-:W-:Y:S01]  /*0650*/  UMOV UR4, 0x50 ;  /* 0x0000005000047882 */ /* 0x000fe20000000000 */
[----:B------:R-:W-:Y:S01]  /*0660*/  SHF.L.U32 R2, R2, R5, RZ ;  /* 0x0000000502027219 */ /* 0x000fe200000006ff */
[----:B------:R-:W-:Y:S01]  /*0670*/  ULEA UR4, UR6, UR4, 0x18 ;  /* 0x0000000406047291 */ /* 0x000fe2000f8ec0ff */
[----:B------:R-:W-:Y:S01]  /*0680*/  IMAD.SHL.U32 R5, R5, 0x20, RZ ;  /* 0x0000002005057824 */ /* 0x000fe200078e00ff */
[----:B------:R-:W-:-:S04]  /*0690*/  SHF.L.U32 R3, R0, R3, RZ ;  /* 0x0000000300037219 */ /* 0x000fc800000006ff */
[----:B------:R-:W-:-:S05]  /*06a0*/  LOP3.LUT R2, R3, R2, RZ, 0xfc, !PT ;  /* 0x0000000203027212 */ /* 0x000fca00078efcff */
[----:B------:R1:W-:Y:S04]  /*06b0*/  ATOMS.OR RZ, [UR4], R2 ;  /* 0x00000002ffff798c */ /* 0x0003e8000b000004 */
[----:B------:R1:W-:Y:S01]  /*06c0*/  STS [UR5+0x31880], R5 ;  /* 0x03188005ff007988 */ /* 0x0003e20008000805 */
[----:B------:R-:W-:Y:S05]  /*06d0*/  BRA `(.L_x_8) ;  /* 0x0000000000107947 */ /* 0x000fea0003800000 */
.L_x_7:
[----:B------:R-:W-:Y:S02]  /*06e0*/  MOV R0, 0xffffffff ;  /* 0xffffffff00007802 */ /* 0x000fe40000000f00 */
[----:B------:R-:W-:-:S03]  /*06f0*/  MOV R2, 0x720 ;  /* 0x0000072000027802 */ /* 0x000fc60000000f00 */
[----:B------:R1:W-:Y:S04]  /*0700*/  STS [UR5+0x31880], R0 ;  /* 0x03188000ff007988 */ /* 0x0003e80008000805 */
[----:B-1----:R-:W-:Y:S05]  /*0710*/  CALL.REL.NOINC `($__internal_1_$__cuda_sm10x_tcgen05_guardrail_trap_phase_invalid_during_alloc) ;  /* 0x0000005000e07944 */ /* 0x002fea0003c00000 */
.L_x_8:
[----:B------:R-:W-:Y:S05]  /*0720*/  WARPSYNC.ALL ;  /* 0x0000000000007948 */ /* 0x000fea0003800000 */
[----:B------:R-:W-:Y:S01]  /*0730*/  NOP ;  /* 0x0000000000007918 */ /* 0x000fe20000000000 */
.L_x_2:
[----:B------:R-:W5:Y:S01]  /*0740*/  LDC R0, c[0x0][0x388] ;  /* 0x0000e200ff007b82 */ /* 0x000f620000000800 */
[----:B------:R-:W1:Y:S07]  /*0750*/  S2R R4, SR_LANEID ;  /* 0x0000000000047919 */ /* 0x000e6e0000000000 */
[----:B--234-:R-:W-:Y:S01]  /*0760*/  BAR.SYNC.DEFER_BLOCKING 0x0 ;  /* 0x0000000000007b1d */ /* 0x01cfe20000010000 */
[----:B------:R-:W-:Y:S01]  /*0770*/  ISETP.NE.AND P0, PT, R21, RZ, PT ;  /* 0x000000ff1500720c */ /* 0x000fe20003f05270 */
[----:B-----5:R-:W-:-:S05]  /*0780*/  VIADD R0, R0, 0x7f ;  /* 0x0000007f00007836 */ /* 0x020fca0000000000 */
[----:B-1----:R-:W-:-:S05]  /*0790*/  SHF.R.U32.HI R2, RZ, 0x7, R0 ;  /* 0x00000007ff027819 */ /* 0x002fca0000011600 */
[----:B------:R-:W-:Y:S02]  /*07a0*/  IMAD.SHL.U32 R0, R2, 0x20, RZ ;  /* 0x0000002002007824 */ /* 0x000fe400078e00ff */
[----:B------:R-:W-:Y:S05]  /*07b0*/  @!P0 BRA `(.L_x_11) ;  /* 0x0000001000508947 */ /* 0x000fea0003800000 */
[----:B------:R-:W-:Y:S01]  /*07c0*/  ISETP.NE.AND P0, PT, R21, 0x1, PT ;  /* 0x000000011500780c */ /* 0x000fe20003f05270 */
[----:B------:R-:W1:-:S12]  /*07d0*/  S2UR UR5, SR_CgaCtaId ;  /* 0x00000000000579c3 */ /* 0x000e580000008800 */
[----:B------:R-:W-:Y:S05]  /*07e0*/  @!P0 BRA `(.L_x_12) ;  /* 0x0000000400948947 */ /* 0x000fea0003800000 */
[----:B------:R-:W-:-:S13]  /*07f0*/  ISETP.NE.AND P0, PT, R21, 0x2, PT ;  /* 0x000000021500780c */ /* 0x000fda0003f05270 */
[----:B------:R-:W-:Y:S05]  /*0800*/  @P0 BRA `(.L_x_13) ;  /* 0x0000002c001c0947 */ /* 0x000fea0003800000 */
[----:B------:R-:W2:Y:S02]  /*0810*/  S2UR UR4, SR_CTAID.X ;  /* 0x00000000000479c3 */ /* 0x000ea40000002500 */
[----:B--2---:R-:W-:-:S13]  /*0820*/  ISETP.LE.U32.AND P0, PT, R0, UR4, PT ;  /* 0x0000000400007c0c */ /* 0x004fda000bf03070 */
[----:B-1----:R-:W-:Y:S05]  /*0830*/  @P0 EXIT ;  /* 0x000000000000094d */ /* 0x002fea0003800000 */
[----:B------:R-:W-:Y:S01]  /*0840*/  ULOP3.LUT UR4, URZ, UR4, URZ, 0x33, !UPT ;  /* 0x00000004ff047292 */ /* 0x000fe2000f8e33ff */
[----:B------:R-:W-:Y:S01]  /*0850*/  SHF.R.U32.HI R3, RZ, 0x3, R4 ;  /* 0x00000003ff037819 */ /* 0x000fe20000011604 */
[----:B------:R-:W-:Y:S02]  /*0860*/  HFMA2 R15, -RZ, RZ, 0, 0 ;  /* 0x00000000ff0f7431 */ /* 0x000fe400000001ff */
[----:B------:R-:W-:Y:S01]  /*0870*/  IMAD.MOV.U32 R16, RZ, RZ, RZ ;  /* 0x000000ffff107224 */ /* 0x000fe200078e00ff */
[----:B------:R-:W-:Y:S01]  /*0880*/  UMOV UR5, URZ ;  /* 0x000000ff00057c82 */ /* 0x000fe20008000000 */
[C---:B------:R-:W-:Y:S01]  /*0890*/  LOP3.LUT R19, R3.reuse, 0x1, RZ, 0x3c, !PT ;  /* 0x0000000103137812 */ /* 0x040fe200078e3cff */
[C---:B------:R-:W-:Y:S01]  /*08a0*/  IMAD.SHL.U32 R21, R3.reuse, 0x20, RZ ;  /* 0x0000002003157824 */ /* 0x040fe200078e00ff */
[C---:B------:R-:W-:Y:S01]  /*08b0*/  LOP3.LUT R5, R3.reuse, 0x2, RZ, 0x3c, !PT ;  /* 0x0000000203057812 */ /* 0x040fe200078e3cff */
[----:B------:R-:W-:Y:S01]  /*08c0*/  VIADD R25, R0, UR4 ;  /* 0x0000000400197c36 */ /* 0x000fe20008000000 */
[----:B------:R-:W-:Y:S01]  /*08d0*/  LOP3.LUT R17, R3, 0x3, RZ, 0x3c, !PT ;  /* 0x0000000303117812 */ /* 0x000fe200078e3cff */
[----:B------:R-:W-:Y:S01]  /*08e0*/  IMAD R20, R4, 0x4, R3 ;  /* 0x0000000404147824 */ /* 0x000fe200078e0203 */
[----:B------:R-:W-:Y:S01]  /*08f0*/  LOP3.LUT R23, R21, 0x20, RZ, 0x3c, !PT ;  /* 0x0000002015177812 */ /* 0x000fe200078e3cff */
[----:B------:R-:W-:Y:S01]  /*0900*/  IMAD.HI.U32 R25, R25, 0x38e38e39, RZ ;  /* 0x38e38e3919197827 */ /* 0x000fe200078e00ff */
[----:B------:R-:W-:-:S02]  /*0910*/  LOP3.LUT R3, R21, 0x40, RZ, 0x3c, !PT ;  /* 0x0000004015037812 */ /* 0x000fc400078e3cff */
[CC--:B------:R-:W-:Y:S01]  /*0920*/  IADD3 R24, PT, PT, R21.reuse, R4.reuse, RZ ;  /* 0x0000000415187210 */ /* 0x0c0fe20007ffe0ff */
[C---:B------:R-:W-:Y:S01]  /*0930*/  IMAD R19, R4.reuse, 0x4, R19 ;  /* 0x0000000404137824 */ /* 0x040fe200078e0213 */
[----:B------:R-:W-:Y:S01]  /*0940*/  LOP3.LUT R21, R21, 0x60, RZ, 0x3c, !PT ;  /* 0x0000006015157812 */ /* 0x000fe200078e3cff */
[C---:B------:R-:W-:Y:S01]  /*0950*/  IMAD R18, R4.reuse, 0x4, R5 ;  /* 0x0000000404127824 */ /* 0x040fe200078e0205 */
[----:B------:R-:W-:Y:S01]  /*0960*/  LEA R17, R4, R17, 0x2 ;  /* 0x0000001104117211 */ /* 0x000fe200078e10ff */
[--C-:B------:R-:W-:Y:S01]  /*0970*/  IMAD.IADD R23, R23, 0x1, R4.reuse ;  /* 0x0000000117177824 */ /* 0x100fe200078e0204 */
[----:B------:R-:W-:Y:S01]  /*0980*/  IADD3 R21, PT, PT, R21, R4, RZ ;  /* 0x0000000415157210 */ /* 0x000fe20007ffe0ff */
[----:B------:R-:W-:Y:S01]  /*0990*/  IMAD.IADD R22, R3, 0x1, R4 ;  /* 0x0000000103167824 */ /* 0x000fe200078e0204 */
[----:B------:R-:W-:-:S07]  /*09a0*/  SHF.R.U32.HI R25, RZ, 0x5, R25 ;  /* 0x00000005ff197819 */ /* 0x000fce0000011619 */
.L_x_17:
[----:B-1----:R-:W1:Y:S01]  /*09b0*/  S2R R0, SR_CgaCtaId ;  /* 0x0000000000007919 */ /* 0x002e620000008800 */
[----:B------:R-:W-:Y:S01]  /*09c0*/  MOV R3, 0x400 ;  /* 0x0000040000037802 */ /* 0x000fe20000000f00 */
[----:B------:R-:W-:-:S03]  /*09d0*/  UMOV UR4, URZ ;  /* 0x000000ff00047c82 */ /* 0x000fc60008000000 */
[----:B-1----:R-:W-:-:S07]  /*09e0*/  LEA R0, R0, R3, 0x18 ;  /* 0x0000000300007211 */ /* 0x002fce00078ec0ff */
.L_x_16:
[----:B-1----:R-:W-:Y:S01]  /*09f0*/  LEA R2, R15, R0, 0x3 ;  /* 0x000000000f027211 */ /* 0x002fe200078e18ff */
[----:B------:R-:W-:Y:S01]  /*0a00*/  ULOP3.LUT UP0, URZ, UR4, 0x3, URZ, 0xc0, !UPT ;  /* 0x0000000304ff7892 */ /* 0x000fe2000f80c0ff */
[----:B------:R-:W-:-:S04]  /*0a10*/  SHF.L.U32 R5, R16, 0x1f, RZ ;  /* 0x0000001f10057819 */ /* 0x000fc800000006ff */
[----:B------:R-:W1:Y:S02]  /*0a20*/  SYNCS.PHASECHK.TRANS64.TRYWAIT P0, [R2+URZ+0x31800], R5 ;  /* 0x03180005020075a7 */ /* 0x000e6400080011ff */
[----:B-1----:R-:W-:Y:S05]  /*0a30*/  @!P0 BRA `(.L_x_14) ;  /* 0x0000004800048947 */ /* 0x002fea0003800000 */
.L_x_71:
[----:B------:R-:W-:Y:S05]  /*0a40*/  BRA.U UP0, `(.L_x_15) ;  /* 0x0000000100bc7547 */ /* 0x000fea000b800000 */
[C-C-:B------:R-:W-:Y:S02]  /*0a50*/  IMAD R26, R15.reuse, 0x200, R0.reuse ;  /* 0x000002000f1a7824 */ /* 0x140fe400078e0200 */
[----:B------:R-:W-:Y:S02]  /*0a60*/  IMAD R3, R15, 0x400, R0 ;  /* 0x000004000f037824 */ /* 0x000fe400078e0200 */
[--C-:B------:R-:W-:Y:S01]  /*0a70*/  IMAD R9, R24, 0x4, R26.reuse ;  /* 0x0000000418097824 */ /* 0x100fe200078e021a */
[-C--:B------:R-:W-:Y:S01]  /*0a80*/  LEA R8, R23, R26.reuse, 0x2 ;  /* 0x0000001a17087211 */ /* 0x080fe200078e10ff */
[--C-:B------:R-:W-:Y:S01]  /*0a90*/  IMAD R29, R22, 0x4, R26.reuse ;  /* 0x00000004161d7824 */ /* 0x100fe200078e021a */
[-C--:B------:R-:W-:Y:S01]  /*0aa0*/  LEA R27, R21, R26.reuse, 0x2 ;  /* 0x0000001a151b7211 */ /* 0x080fe200078e10ff */
[--C-:B-1----:R-:W-:Y:S01]  /*0ab0*/  IMAD R5, R19, 0x4, R26.reuse ;  /* 0x0000000413057824 */ /* 0x102fe200078e021a */
[-C--:B------:R-:W-:Y:S01]  /*0ac0*/  LEA R6, R20, R26.reuse, 0x2 ;  /* 0x0000001a14067211 */ /* 0x080fe200078e10ff */
[----:B------:R-:W1:Y:S01]  /*0ad0*/  LDS R9, [R9+0x30000] ;  /* 0x0300000009097984 */ /* 0x000e620000000800 */
[----:B------:R-:W-:Y:S01]  /*0ae0*/  LEA R4, R18, R26, 0x2 ;  /* 0x0000001a12047211 */ /* 0x000fe200078e10ff */
[----:B------:R-:W-:Y:S01]  /*0af0*/  IMAD R26, R17, 0x4, R26 ;  /* 0x00000004111a7824 */ /* 0x000fe200078e021a */
[-C--:B------:R-:W-:Y:S01]  /*0b00*/  LEA R14, R24, R3.reuse, 0x2 ;  /* 0x00000003180e7211 */ /* 0x080fe200078e10ff */
[----:B------:R-:W2:Y:S01]  /*0b10*/  LDS R8, [R8+0x30000] ;  /* 0x0300000008087984 */ /* 0x000ea20000000800 */
[--C-:B------:R-:W-:Y:S01]  /*0b20*/  IMAD R11, R23, 0x4, R3.reuse ;  /* 0x00000004170b7824 */ /* 0x100fe200078e0203 */
[----:B------:R-:W-:Y:S01]  /*0b30*/  LEA R10, R22, R3, 0x2 ;  /* 0x00000003160a7211 */ /* 0x000fe200078e10ff */
[----:B------:R-:W-:Y:S01]  /*0b40*/  IMAD R7, R21, 0x4, R3 ;  /* 0x0000000415077824 */ /* 0x000fe200078e0203 */
[----:B------:R-:W3:Y:S04]  /*0b50*/  LDS R29, [R29+0x30000] ;  /* 0x030000001d1d7984 */ /* 0x000ee80000000800 */
[----:B------:R-:W4:Y:S01]  /*0b60*/  LDS R27, [R27+0x30000] ;  /* 0x030000001b1b7984 */ /* 0x000f220000000800 */
[----:B------:R-:W-:-:S03]  /*0b70*/  NOP ;  /* 0x0000000000007918 */ /* 0x000fc60000000000 */
[----:B-1----:R1:W-:Y:S04]  /*0b80*/  STS [R6+0x30000], R9 ;  /* 0x0300000906007388 */ /* 0x0023e80000000800 */
[----:B--2---:R2:W-:Y:S04]  /*0b90*/  STS [R5+0x30000], R8 ;  /* 0x0300000805007388 */ /* 0x0045e80000000800 */
[----:B---3--:R3:W-:Y:S04]  /*0ba0*/  STS [R4+0x30000], R29 ;  /* 0x0300001d04007388 */ /* 0x0087e80000000800 */
[----:B----4-:R-:W-:Y:S04]  /*0bb0*/  STS [R26+0x30000], R27 ;  /* 0x0300001b1a007388 */ /* 0x010fe80000000800 */
[----:B------:R-:W4:Y:S04]  /*0bc0*/  LDS R13, [R14+0x30800] ;  /* 0x030800000e0d7984 */ /* 0x000f280000000800 */
[----:B------:R-:W5:Y:S04]  /*0bd0*/  LDS R12, [R11+0x30800] ;  /* 0x030800000b0c7984 */ /* 0x000f680000000800 */
[----:B------:R-:W5:Y:S01]  /*0be0*/  LDS R9, [R10+0x30800] ;  /* 0x030800000a097984 */ /* 0x000f620000000800 */
[----:B-1----:R-:W-:-:S03]  /*0bf0*/  LEA R6, R20, R3, 0x2 ;  /* 0x0000000314067211 */ /* 0x002fc600078e10ff */
[----:B------:R-:W1:Y:S01]  /*0c00*/  LDS R8, [R7+0x30800] ;  /* 0x0308000007087984 */ /* 0x000e620000000800 */
[----:B--2---:R-:W-:Y:S01]  /*0c10*/  IMAD R5, R19, 0x4, R3 ;  /* 0x0000000413057824 */ /* 0x004fe200078e0203 */
[----:B------:R-:W-:Y:S01]  /*0c20*/  NOP ;  /* 0x0000000000007918 */ /* 0x000fe20000000000 */
[-C--:B---3--:R-:W-:Y:S02]  /*0c30*/  LEA R4, R18, R3.reuse, 0x2 ;  /* 0x0000000312047211 */ /* 0x088fe400078e10ff */
[----:B------:R-:W-:Y:S01]  /*0c40*/  LEA R3, R17, R3, 0x2 ;  /* 0x0000000311037211 */ /* 0x000fe200078e10ff */
[----:B----4-:R-:W-:Y:S04]  /*0c50*/  STS [R6+0x30800], R13 ;  /* 0x0308000d06007388 */ /* 0x010fe80000000800 */
[----:B-----5:R-:W-:Y:S04]  /*0c60*/  STS [R5+0x30800], R12 ;  /* 0x0308000c05007388 */ /* 0x020fe80000000800 */
[----:B------:R-:W-:Y:S04]  /*0c70*/  STS [R4+0x30800], R9 ;  /* 0x0308000904007388 */ /* 0x000fe80000000800 */
[----:B-1----:R-:W-:Y:S04]  /*0c80*/  STS [R3+0x30800], R8 ;  /* 0x0308000803007388 */ /* 0x002fe80000000800 */
[----:B------:R-:W1:Y:S04]  /*0c90*/  LDS R27, [R14+0x30a00] ;  /* 0x030a00000e1b7984 */ /* 0x000e680000000800 */
[----:B------:R-:W2:Y:S04]  /*0ca0*/  LDS R26, [R11+0x30a00] ;  /* 0x030a00000b1a7984 */ /* 0x000ea80000000800 */
[----:B------:R-:W3:Y:S04]  /*0cb0*/  LDS R29, [R10+0x30a00] ;  /* 0x030a00000a1d7984 */ /* 0x000ee80000000800 */
[----:B------:R-:W4:Y:S01]  /*0cc0*/  LDS R28, [R7+0x30a00] ;  /* 0x030a0000071c7984 */ /* 0x000f220000000800 */
[----:B------:R-:W-:-:S03]  /*0cd0*/  NOP ;  /* 0x0000000000007918 */ /* 0x000fc60000000000 */
[----:B-1----:R1:W-:Y:S04]  /*0ce0*/  STS [R6+0x30a00], R27 ;  /* 0x030a001b06007388 */ /* 0x0023e80000000800 */
[----:B--2---:R1:W-:Y:S04]  /*0cf0*/  STS [R5+0x30a00], R26 ;  /* 0x030a001a05007388 */ /* 0x0043e80000000800 */
[----:B---3--:R1:W-:Y:S04]  /*0d00*/  STS [R4+0x30a00], R29 ;  /* 0x030a001d04007388 */ /* 0x0083e80000000800 */
[----:B----4-:R1:W-:Y:S01]  /*0d10*/  STS [R3+0x30a00], R28 ;  /* 0x030a001c03007388 */ /* 0x0103e20000000800 */
[----:B------:R2:W-:Y:S06]  /*0d20*/  MEMBAR.ALL.CTA ;  /* 0x0000000000007992 */ /* 0x0005ec0000008000 */
[----:B--2---:R-:W2:Y:S02]  /*0d30*/  FENCE.VIEW.ASYNC.S ;  /* 0x00000000000073c6 */ /* 0x004ea40000000000 */
.L_x_15:
[----:B-1----:R-:W-:Y:S01]  /*0d40*/  VIADD R2, R2, 0x31840 ;  /* 0x0003184002027836 */ /* 0x002fe20000000000 */
[C---:B------:R-:W-:Y:S01]  /*0d50*/  ISETP.NE.AND P0, PT, R15.reuse, 0x3, PT ;  /* 0x000000030f00780c */ /* 0x040fe20003f05270 */
[----:B------:R-:W-:Y:S01]  /*0d60*/  VIADD R15, R15, 0x1 ;  /* 0x000000010f0f7836 */ /* 0x000fe20000000000 */
[----:B------:R-:W-:Y:S02]  /*0d70*/  UIADD3 UR4, UPT, UPT, UR4, 0x1, URZ ;  /* 0x0000000104047890 */ /* 0x000fe4000fffe0ff */
[----:B------:R-:W-:Y:S02]  /*0d80*/  PRMT R2, RZ, 0x654, R2 ;  /* 0x00000654ff027816 */ /* 0x000fe40000000002 */
[----:B------:R-:W-:Y:S01]  /*0d90*/  SEL R15, R15, RZ, P0 ;  /* 0x000000ff0f0f7207 */ /* 0x000fe20000000000 */
[----:B------:R-:W-:Y:S01]  /*0da0*/  UISETP.NE.AND UP0, UPT, UR4, 0x10, UPT ;  /* 0x000000100400788c */ /* 0x000fe2000bf05270 */
[----:B--2---:R1:W-:Y:S02]  /*0db0*/  SYNCS.ARRIVE.TRANS64.RED.A1T0 RZ, [R2+URZ], RZ ;  /* 0x000000ff02ff79a7 */ /* 0x0043e400081004ff */
[----:B------:R-:W-:-:S04]  /*0dc0*/  ISETP.NE.AND P0, PT, R15, RZ, PT ;  /* 0x000000ff0f00720c */ /* 0x000fc80003f05270 */
[----:B------:R-:W-:-:S04]  /*0dd0*/  SEL R3, RZ, 0x1, P0 ;  /* 0x00000001ff037807 */ /* 0x000fc80000000000 */
[----:B------:R-:W-:Y:S01]  /*0de0*/  LOP3.LUT R16, R16, R3, RZ, 0x3c, !PT ;  /* 0x0000000310107212 */ /* 0x000fe200078e3cff */
[----:B------:R-:W-:Y:S06]  /*0df0*/  BRA.U UP0, `(.L_x_16) ;  /* 0xfffffff900fc7547 */ /* 0x000fec000b83ffff */
[----:B------:R-:W-:-:S13]  /*0e00*/  ISETP.NE.AND P0, PT, R25, UR5, PT ;  /* 0x0000000519007c0c */ /* 0x000fda000bf05270 */
[----:B------:R-:W-:Y:S05]  /*0e10*/  @!P0 EXIT ;  /* 0x000000000000894d */ /* 0x000fea0003800000 */
[----:B------:R-:W-:Y:S01]  /*0e20*/  UIADD3 UR5, UPT, UPT, UR5, 0x1, URZ ;  /* 0x0000000105057890 */ /* 0x000fe2000fffe0ff */
[----:B------:R-:W-:Y:S05]  /*0e30*/  BRA `(.L_x_17) ;  /* 0xfffffff800dc7947 */ /* 0x000fea000383ffff */
.L_x_12:
[----:B-1----:R-:W-:-:S09]  /*0e40*/  UISETP.NE.AND UP0, UPT, UR5, URZ, UPT ;  /* 0x000000ff0500728c */ /* 0x002fd2000bf05270 */
[----:B------:R-:W-:Y:S05]  /*0e50*/  BRA.U UP0, `(.L_x_13) ;  /* 0x0000002500887547 */ /* 0x000fea000b800000 */
[----:B------:R-:W1:Y:S01]  /*0e60*/  S2UR UR4, SR_CTAID.X ;  /* 0x00000000000479c3 */ /* 0x000e620000002500 */
[----:B------:R-:W-:Y:S02]  /*0e70*/  UMOV UR8, 0x400 ;  /* 0x0000040000087882 */ /* 0x000fe40000000000 */
[----:B------:R-:W-:-:S04]  /*0e80*/  ULEA UR8, UR5, UR8, 0x18 ;  /* 0x0000000805087291 */ /* 0x000fc8000f8ec0ff */
[----:B------:R-:W-:Y:S02]  /*0e90*/  UIADD3 UR5, UPT, UPT, UR8, 0x14000, URZ ;  /* 0x0001400008057890 */ /* 0x000fe4000fffe0ff */
[----:B------:R-:W-:Y:S02]  /*0ea0*/  UIADD3 UR6, UPT, UPT, UR8, 0x4000, URZ ;  /* 0x0000400008067890 */ /* 0x000fe4000fffe0ff */
[----:B------:R-:W-:Y:S02]  /*0eb0*/  USHF.R.U32.HI UR5, URZ, 0x4, UR5 ;  /* 0x00000004ff057899 */ /* 0x000fe40008011605 */
[----:B------:R-:W-:Y:S02]  /*0ec0*/  USHF.R.U32.HI UR6, URZ, 0x4, UR6 ;  /* 0x00000004ff067899 */ /* 0x000fe40008011606 */
[----:B------:R-:W-:Y:S01]  /*0ed0*/  ULOP3.LUT UR5, UR5, 0x3fc0, URZ, 0xc0, !UPT ;  /* 0x00003fc005057892 */ /* 0x000fe2000f8ec0ff */
[----:B-1----:R-:W-:-:S13]  /*0ee0*/  ISETP.LE.U32.AND P0, PT, R0, UR4, PT ;  /* 0x0000000400007c0c */ /* 0x002fda000bf03070 */
[----:B------:R-:W-:Y:S05]  /*0ef0*/  @P0 EXIT ;  /* 0x000000000000094d */ /* 0x000fea0003800000 */
[----:B------:R-:W-:Y:S01]  /*0f00*/  ULOP3.LUT UR4, URZ, UR4, URZ, 0x33, !UPT ;  /* 0x00000004ff047292 */ /* 0x000fe2000f8e33ff */
[----:B------:R-:W-:Y:S01]  /*0f10*/  IMAD.U32 R3, RZ, RZ, UR5 ;  /* 0x00000005ff037e24 */ /* 0x000fe2000f8e00ff */
[----:B------:R-:W-:Y:S01]  /*0f20*/  ULOP3.LUT UR6, UR6, 0x3fc0, URZ, 0xc0, !UPT ;  /* 0x00003fc006067892 */ /* 0x000fe2000f8ec0ff */
[C---:B------:R-:W-:Y:S01]  /*0f30*/  ISETP.GE.U32.AND P0, PT, R4.reuse, 0x4, PT ;  /* 0x000000040400780c */ /* 0x040fe20003f06070 */
[----:B------:R-:W-:Y:S01]  /*0f40*/  UMOV UR18, URZ ;  /* 0x000000ff00127c82 */ /* 0x000fe20008000000 */
[----:B------:R-:W-:Y:S01]  /*0f50*/  IMAD R8, R4, 0x700, R3 ;  /* 0x0000070004087824 */ /* 0x000fe200078e0203 */
[----:B------:R-:W-:Y:S01]  /*0f60*/  UMOV UR15, URZ ;  /* 0x000000ff000f7c82 */ /* 0x000fe20008000000 */
[----:B------:R-:W-:Y:S01]  /*0f70*/  VIADD R3, R0, UR4 ;  /* 0x0000000400037c36 */ /* 0x000fe20008000000 */
[----:B------:R-:W-:Y:S01]  /*0f80*/  LEA R9, R4, UR6, 0xa ;  /* 0x0000000604097c11 */ /* 0x000fe2000f8e50ff */
[----:B------:R-:W-:Y:S01]  /*0f90*/  IMAD.MOV.U32 R4, RZ, RZ, RZ ;  /* 0x000000ffff047224 */ /* 0x000fe200078e00ff */
[----:B------:R-:W-:Y:S01]  /*0fa0*/  SEL R8, R8, RZ, !P0 ;  /* 0x000000ff08087207 */ /* 0x000fe20004000000 */
[----:B------:R-:W-:Y:S01]  /*0fb0*/  IMAD.HI.U32 R3, R3, 0x38e38e39, RZ ;  /* 0x38e38e3903037827 */ /* 0x000fe200078e00ff */
[----:B------:R-:W-:Y:S01]  /*0fc0*/  SEL R9, R9, RZ, !P0 ;  /* 0x000000ff09097207 */ /* 0x000fe20004000000 */
[----:B------:R-:W-:Y:S01]  /*0fd0*/  UMOV UR6, 0x1c0 ;  /* 0x000001c000067882 */ /* 0x000fe20000000000 */
[----:B------:R-:W-:Y:S01]  /*0fe0*/  UMOV UR7, 0x1c4 ;  /* 0x000001c400077882 */ /* 0x000fe20000000000 */
[----:B------:R-:W-:Y:S01]  /*0ff0*/  UMOV UR4, 0x1c0 ;  /* 0x000001c000047882 */ /* 0x000fe20000000000 */
[----:B------:R-:W-:Y:S01]  /*1000*/  SHF.R.U32.HI R3, RZ, 0x5, R3 ;  /* 0x00000005ff037819 */ /* 0x000fe20000011603 */
[----:B------:R-:W-:-:S06]  /*1010*/  UMOV UR5, 0x1c4 ;  /* 0x000001c400057882 */ /* 0x000fcc0000000000 */
.L_x_24:
[----:B------:R-:W-:Y:S01]  /*1020*/  USHF.R.U32.HI UR10, URZ, 0x1, UR18 ;  /* 0x00000001ff0a7899 */ /* 0x000fe20008011612 */
[----:B------:R-:W-:Y:S01]  /*1030*/  HFMA2 R7, -RZ, RZ, 0, 5.9604644775390625e-08 ;  /* 0x00000001ff077431 */ /* 0x000fe200000001ff */
[----:B------:R-:W-:Y:S02]  /*1040*/  USHF.L.U32 UR9, UR18, 0x3, URZ ;  /* 0x0000000312097899 */ /* 0x000fe400080006ff */
[----:B------:R-:W-:Y:S02]  /*1050*/  ULOP3.LUT UR10, UR10, 0x1, URZ, 0xc, !UPT ;  /* 0x000000010a0a7892 */ /* 0x000fe4000f8e0cff */
[----:B------:R-:W-:Y:S02]  /*1060*/  ULOP3.LUT UR9, UR9, 0x8, URZ, 0xc0, !UPT ;  /* 0x0000000809097892 */ /* 0x000fe4000f8ec0ff */
[----:B------:R-:W-:Y:S02]  /*1070*/  USHF.L.U32 UR10, UR10, 0x1f, URZ ;  /* 0x0000001f0a0a7899 */ /* 0x000fe400080006ff */
[----:B------:R-:W-:-:S02]  /*1080*/  ULOP3.LUT UR12, UR18, 0x1, URZ, 0xc0, !UPT ;  /* 0x00000001120c7892 */ /* 0x000fc4000f8ec0ff */
[----:B------:R-:W-:Y:S01]  /*1090*/  MOV R0, UR9 ;  /* 0x0000000900007c02 */ /* 0x000fe20008000f00 */
[----:B------:R-:W-:Y:S01]  /*10a0*/  UIADD3 UR9, UPT, UPT, UR8, UR9, URZ ;  /* 0x0000000908097290 */ /* 0x000fe2000fffe0ff */
[----:B------:R-:W-:Y:S01]  /*10b0*/  MOV R5, UR10 ;  /* 0x0000000a00057c02 */ /* 0x000fe20008000f00 */
[----:B------:R-:W-:Y:S02]  /*10c0*/  UIMAD UR12, UR12, 0xe0, URZ ;  /* 0x000000e00c0c78a4 */ /* 0x000fe4000f8e02ff */
[----:B------:R-:W-:Y:S01]  /*10d0*/  UIADD3 UR11, UPT, UPT, UR9, 0x31860, URZ ;  /* 0x00031860090b7890 */ /* 0x000fe2000fffe0ff */
[----:B------:R-:W1:Y:S02]  /*10e0*/  SYNCS.PHASECHK.TRANS64.TRYWAIT P0, [R0+UR8+0x31870], R5 ;  /* 0x03187005000075a7 */ /* 0x000e640008001108 */
[----:B-1----:R-:W-:Y:S09]  /*10f0*/  @!P0 BRA `(.L_x_18) ;  /* 0x00000040006c8947 */ /* 0x002ff20003800000 */
.L_x_73:
[----:B------:R-:W-:Y:S01]  /*1100*/  NOP ;  /* 0x0000000000007918 */ /* 0x000fe20000000000 */
[----:B------:R-:W-:Y:S01]  /*1110*/  UMOV UR17, 0xe ;  /* 0x0000000e00117882 */ /* 0x000fe20000000000 */
[----:B------:R-:W-:-:S05]  /*1120*/  UMOV UR16, 0xfffffff0 ;  /* 0xfffffff000107882 */ /* 0x000fca0000000000 */
.L_x_23:
[----:B------:R-:W-:Y:S01]  /*1130*/  ULEA UR13, UR15, UR8, 0x3 ;  /* 0x000000080f0d7291 */ /* 0x000fe2000f8e18ff */
[----:B-1----:R-:W-:Y:S01]  /*1140*/  SHF.L.U32 R11, R4, 0x1f, RZ ;  /* 0x0000001f040b7819 */ /* 0x002fe200000006ff */
[----:B------:R-:W-:Y:S01]  /*1150*/  UIADD3 UR14, UPT, UPT, UR16, 0x10, URZ ;  /* 0x00000010100e7890 */ /* 0x000fe2000fffe0ff */
[----:B------:R-:W-:Y:S03]  /*1160*/  MOV R0, UR15 ;  /* 0x0000000f00007c02 */ /* 0x000fe60008000f00 */
[----:B------:R-:W-:Y:S03]  /*1170*/  ULOP3.LUT UP0, UR14, UR14, 0x2, URZ, 0xc0, !UPT ;  /* 0x000000020e0e7892 */ /* 0x000fe6000f80c0ff */
[----:B------:R-:W1:Y:S02]  /*1180*/  SYNCS.PHASECHK.TRANS64.TRYWAIT P0, [UR13+0x31840], R11 ;  /* 0x0318400bff0075a7 */ /* 0x000e64000800110d */
[----:B-12---:R-:W-:Y:S07]  /*1190*/  @!P0 BRA `(.L_x_19) ;  /* 0x0000004000648947 */ /* 0x006fee0003800000 */
.L_x_75:
[----:B------:R-:W-:Y:S01]  /*11a0*/  NOP ;  /* 0x0000000000007918 */ /* 0x000fe20000000000 */
[----:B------:R-:W-:Y:S05]  /*11b0*/  BRA.U UP0, `(.L_x_20) ;  /* 0x0000000100487547 */ /* 0x000fea000b800000 */
[----:B------:R-:W-:Y:S02]  /*11c0*/  ULEA UR19, UR15, UR8, 0x9 ;  /* 0x000000080f137291 */ /* 0x000fe4000f8e48ff */
[----:B------:R-:W-:Y:S02]  /*11d0*/  ULEA UR9, UR15, UR8, 0xa ;  /* 0x000000080f097291 */ /* 0x000fe4000f8e50ff */
[----:B------:R-:W-:Y:S02]  /*11e0*/  UIADD3 UR19, UPT, UPT, UR19, 0x30000, URZ ;  /* 0x0003000013137890 */ /* 0x000fe4000fffe0ff */
[----:B------:R-:W-:Y:S02]  /*11f0*/  UIADD3 UR10, UPT, UPT, UR9, 0x30800, URZ ;  /* 0x00030800090a7890 */ /* 0x000fe4000fffe0ff */
[----:B------:R-:W-:Y:S02]  /*1200*/  UIADD3 UR9, UPT, UPT, UR9, 0x30a00, URZ ;  /* 0x00030a0009097890 */ /* 0x000fe4000fffe0ff */
[----:B------:R-:W-:Y:S02]  /*1210*/  USHF.R.U32.HI UR19, URZ, 0x4, UR19 ;  /* 0x00000004ff137899 */ /* 0x000fe40008011613 */
[----:B------:R-:W-:Y:S02]  /*1220*/  USHF.R.U32.HI UR10, URZ, 0x4, UR10 ;  /* 0x00000004ff0a7899 */ /* 0x000fe4000801160a */
[----:B------:R-:W-:Y:S02]  /*1230*/  USHF.R.U32.HI UR9, URZ, 0x4, UR9 ;  /* 0x00000004ff097899 */ /* 0x000fe40008011609 */
[----:B------:R-:W-:Y:S02]  /*1240*/  ULOP3.LUT UR20, UR19, 0x3fe0, URZ, 0xc0, !UPT ;  /* 0x00003fe013147892 */ /* 0x000fe4000f8ec0ff */
[----:B------:R-:W-:Y:S02]  /*1250*/  ULOP3.LUT UR22, UR10, 0x3fc0, URZ, 0xc0, !UPT ;  /* 0x00003fc00a167892 */ /* 0x000fe4000f8ec0ff */
[----:B------:R-:W-:Y:S01]  /*1260*/  ULOP3.LUT UR24, UR9, 0x3fe0, URZ, 0xc0, !UPT ;  /* 0x00003fe009187892 */ /* 0x000fe2000f8ec0ff */
[----:B------:R-:W-:Y:S01]  /*1270*/  UMOV UR21, 0x4008 ;  /* 0x0000400800157882 */ /* 0x000fe20000000000 */
[----:B------:R-:W-:Y:S01]  /*1280*/  UMOV UR23, 0x4008 ;  /* 0x0000400800177882 */ /* 0x000fe20000000000 */
[----:B------:R-:W-:Y:S02]  /*1290*/  UMOV UR25, 0x4008 ;  /* 0x0000400800197882 */ /* 0x000fe40000000000 */
[----:B------:R2:W-:Y:S02]  /*12a0*/  UTCCP.T.S.4x32dp128bit tmem[0x1c0], gdesc[UR20] ;  /* 0x0001c014ff0079e7 */ /* 0x0005e40009100000 */
[----:B------:R2:W-:Y:S02]  /*12b0*/  UTCCP.T.S.4x32dp128bit tmem[0x1c4], gdesc[UR22] ;  /* 0x0001c416ff0079e7 */ /* 0x0005e40009100000 */
[----:B------:R2:W-:Y:S01]  /*12c0*/  UTCCP.T.S.4x32dp128bit tmem[0x1c8], gdesc[UR24] ;  /* 0x0001c818ff0079e7 */ /* 0x0005e20009100000 */
[----:B------:R-:W-:Y:S02]  /*12d0*/  NOP ;  /* 0x0000000000007918 */ /* 0x000fe40000000000 */
.L_x_20:
[----:B------:R-:W-:Y:S01]  /*12e0*/  UISETP.NE.AND UP0, UPT, UR15, 0x3, UPT ;  /* 0x000000030f00788c */ /* 0x000fe2000bf05270 */
[----:B------:R-:W-:Y:S01]  /*12f0*/  SHFL.IDX PT, R5, R8, R0, 0x1f ;  /* 0x00001f0008057589 */ /* 0x000fe200000e0000 */
[----:B------:R-:W-:Y:S01]  /*1300*/  UIADD3 UR10, UPT, UPT, UR15, 0x1, URZ ;  /* 0x000000010f0a7890 */ /* 0x000fe2000fffe0ff */
[----:B------:R-:W-:Y:S03]  /*1310*/  NOP ;  /* 0x0000000000007918 */ /* 0x000fe60000000000 */
[----:B------:R-:W-:Y:S03]  /*1320*/  USEL UR10, UR10, URZ, UP0 ;  /* 0x000000ff0a0a7287 */ /* 0x000fe60008000000 */
[----:B-1----:R-:W1:Y:S01]  /*1330*/  SHFL.IDX PT, R2, R9, R0, 0x1f ;  /* 0x00001f0009027589 */ /* 0x002e6200000e0000 */
[----:B------:R-:W-:Y:S02]  /*1340*/  USHF.L.U32 UR15, UR14, 0x4, URZ ;  /* 0x000000040e0f7899 */ /* 0x000fe400080006ff */
[----:B------:R-:W-:Y:S02]  /*1350*/  ULEA UR9, UR10, UR8, 0x3 ;  /* 0x000000080a097291 */ /* 0x000fe4000f8e18ff */
[----:B------:R-:W-:Y:S01]  /*1360*/  ULEA UR14, UR14, 0x8b8, 0xd ;  /* 0x000008b80e0e7891 */ /* 0x000fe2000f8e68ff */
[----:B------:R-:W-:Y:S01]  /*1370*/  ISETP.NE.AND P0, PT, RZ, UR10, PT ;  /* 0x0000000aff007c0c */ /* 0x000fe2000bf05270 */
[----:B------:R-:W-:Y:S01]  /*1380*/  UISETP.NE.AND UP0, UPT, UR16, -0x10, UPT ;  /* 0xfffffff01000788c */ /* 0x000fe2000bf05270 */
[----:B------:R-:W-:Y:S01]  /*1390*/  IMAD.U32 R10, RZ, RZ, UR10 ;  /* 0x0000000aff0a7e24 */ /* 0x000fe2000f8e00ff */
[----:B------:R-:W-:Y:S02]  /*13a0*/  UPRMT UR15, UR15, 0x5410, UR14 ;  /* 0x000054100f0f7896 */ /* 0x000fe4000800000e */
[----:B------:R-:W-:Y:S01]  /*13b0*/  UIADD3 UR13, UPT, UPT, UR13, 0x31820, URZ ;  /* 0x000318200d0d7890 */ /* 0x000fe2000fffe0ff */
[----:B------:R-:W-:Y:S01]  /*13c0*/  UMOV UR14, URZ ;  /* 0x000000ff000e7c82 */ /* 0x000fe20008000000 */
[----:B--2---:R-:W-:Y:S01]  /*13d0*/  UMOV UR23, 0x40004040 ;  /* 0x4000404000177882 */ /* 0x004fe20000000000 */
[----:B------:R-:W-:Y:S01]  /*13e0*/  UMOV UR21, 0x40004040 ;  /* 0x4000404000157882 */ /* 0x000fe20000000000 */
[----:B------:R-:W-:Y:S01]  /*13f0*/  UMOV UR27, 0x40004040 ;  /* 0x40004040001b7882 */ /* 0x000fe20000000000 */
[----:B------:R-:W-:Y:S01]  /*1400*/  UMOV UR25, 0x40004040 ;  /* 0x4000404000197882 */ /* 0x000fe20000000000 */
[----:B------:R-:W-:Y:S01]  /*1410*/  UMOV UR31, 0x40004040 ;  /* 0x40004040001f7882 */ /* 0x000fe20000000000 */
[----:B------:R-:W-:Y:S01]  /*1420*/  UMOV UR29, 0x40004040 ;  /* 0x40004040001d7882 */ /* 0x000fe20000000000 */
[----:B------:R-:W-:Y:S01]  /*1430*/  UMOV UR35, 0x40004040 ;  /* 0x4000404000237882 */ /* 0x000fe20000000000 */
[----:B------:R-:W-:Y:S01]  /*1440*/  UMOV UR33, 0x40004040 ;  /* 0x4000404000217882 */ /* 0x000fe20000000000 */
[----:B-1----:R-:W-:Y:S02]  /*1450*/  R2UR UR22, R2 ;  /* 0x00000000021672ca */ /* 0x002fe400000e0000 */
[----:B------:R-:W-:Y:S02]  /*1460*/  R2UR UR20, R5 ;  /* 0x00000000051472ca */ /* 0x000fe400000e0000 */
[----:B------:R-:W-:Y:S04]  /*1470*/  SEL R5, RZ, 0x1, P0 ;  /* 0x00000001ff057807 */ /* 0x000fe80000000000 */
[----:B------:R-:W-:Y:S05]  /*1480*/  LOP3.LUT R4, R4, R5, RZ, 0x3c, !PT ;  /* 0x0000000504047212 */ /* 0x000fea00078e3cff */
[----:B------:R-:W-:Y:S01]  /*1490*/  UIADD3 UR26, UPT, UPT, UR22, 0x2, URZ ;  /* 0x00000002161a7890 */ /* 0x000fe2000fffe0ff */
[----:B------:R-:W-:Y:S01]  /*14a0*/  IMAD.U32 R13, R4, -0x80000000, RZ ;  /* 0x80000000040d7824 */ /* 0x000fe200078e00ff */
[----:B------:R-:W-:Y:S01]  /*14b0*/  UIADD3 UR24, UPT, UPT, UR20, 0x2, URZ ;  /* 0x0000000214187890 */ /* 0x000fe2000fffe0ff */
[----:B------:R1:W-:Y:S01]  /*14c0*/  UTCQMMA gdesc[UR22], gdesc[UR20], tmem[UR12], tmem[UR14], idesc[UR15], tmem[UR6], UP0 ;  /* 0x00060e1416007dea */ /* 0x0003e2000800030c */
[----:B------:R-:W-:Y:S02]  /*14d0*/  UIADD3 UR30, UPT, UPT, UR22, 0x4, URZ ;  /* 0x00000004161e7890 */ /* 0x000fe4000fffe0ff */
[----:B------:R-:W-:Y:S02]  /*14e0*/  UIADD3 UR28, UPT, UPT, UR20, 0x4, URZ ;  /* 0x00000004141c7890 */ /* 0x000fe4000fffe0ff */
[----:B------:R-:W-:Y:S02]  /*14f0*/  UIADD3 UR34, UPT, UPT, UR22, 0x6, URZ ;  /* 0x0000000616227890 */ /* 0x000fe4000fffe0ff */
[----:B------:R-:W-:Y:S01]  /*1500*/  UIADD3 UR32, UPT, UPT, UR20, 0x6, URZ ;  /* 0x0000000614207890 */ /* 0x000fe2000fffe0ff */
[----:B------:R1:W-:Y:S04]  /*1510*/  UTCQMMA gdesc[UR26], gdesc[UR24], tmem[UR12], tmem[UR14], idesc[UR15], tmem[UR6], UPT ;  /* 0x00060e181a007dea */ /* 0x0003e8000b80030c */
[----:B------:R1:W-:Y:S04]  /*1520*/  UTCQMMA gdesc[UR30], gdesc[UR28], tmem[UR12], tmem[UR14], idesc[UR15], tmem[UR6], UPT ;  /* 0x00060e1c1e007dea */ /* 0x0003e8000b80030c */
[----:B------:R1:W-:Y:S01]  /*1530*/  UTCQMMA gdesc[UR34], gdesc[UR32], tmem[UR12], tmem[UR14], idesc[UR15], tmem[UR6], UPT ;  /* 0x00060e2022007dea */ /* 0x0003e2000b80030c */
[----:B------:R1:W-:Y:S01]  /*1540*/  UTCBAR [UR13], URZ ;  /* 0x000000ff0d0073e9 */ /* 0x0003e200080000ff */
[----:B------:R-:W2:Y:S02]  /*1550*/  SYNCS.PHASECHK.TRANS64.TRYWAIT P0, [UR9+0x31840], R13 ;  /* 0x0318400dff0075a7 */ /* 0x000ea40008001109 */
[----:B-12---:R-:W-:Y:S05]  /*1560*/  @!P0 BRA `(.L_x_21) ;  /* 0x0000003c008c8947 */ /* 0x006fea0003800000 */
.L_x_77:
[----:B------:R-:W-:Y:S01]  /*1570*/  ELECT P0, URZ, PT ;  /* 0x0000000000ff782f */ /* 0x000fe20003800000 */
[----:B------:R-:W-:Y:S01]  /*1580*/  SHFL.IDX PT, R2, R9, R10, 0x1f ;  /* 0x00001f0a09027589 */ /* 0x000fe200000e0000 */
[----:B------:R-:W-:Y:S02]  /*1590*/  UIADD3 UR9, UPT, UPT, UR9, 0x31820, URZ ;  /* 0x0003182009097890 */ /* 0x000fe4000fffe0ff */
[----:B------:R-:W-:Y:S05]  /*15a0*/  UISETP.NE.AND UP0, UPT, UR16, -0x2, UPT ;  /* 0xfffffffe1000788c */ /* 0x000fea000bf05270 */
[----:B-1----:R-:W1:Y:S01]  /*15b0*/  SHFL.IDX PT, R0, R8, R10, 0x1f ;  /* 0x00001f0a08007589 */ /* 0x002e6200000e0000 */
[----:B------:R-:W-:Y:S01]  /*15c0*/  NOP ;  /* 0x0000000000007918 */ /* 0x000fe20000000000 */
[----:B------:R-:W-:Y:S02]  /*15d0*/  NOP ;  /* 0x0000000000007918 */ /* 0x000fe40000000000 */
[C---:B------:R-:W-:Y:S01]  /*15e0*/  @P0 IMAD.SHL.U32 R5, R7.reuse, 0x2000, RZ ;  /* 0x0000200007050824 */ /* 0x040fe200078e00ff */
[----:B------:R-:W-:Y:S01]  /*15f0*/  UMOV UR21, 0x40004040 ;  /* 0x4000404000157882 */ /* 0x000fe20000000000 */
[----:B------:R-:W-:Y:S01]  /*1600*/  @P0 IMAD.SHL.U32 R6, R7, 0x10, RZ ;  /* 0x0000001007060824 */ /* 0x000fe200078e00ff */
[----:B------:R-:W-:Y:S01]  /*1610*/  UMOV UR15, 0x40004040 ;  /* 0x40004040000f7882 */ /* 0x000fe20000000000 */
[----:B------:R-:W-:Y:S01]  /*1620*/  UMOV UR27, 0x40004040 ;  /* 0x40004040001b7882 */ /* 0x000fe20000000000 */
[----:B------:R-:W-:Y:S01]  /*1630*/  @P0 LOP3.LUT R5, R5, 0x6000, RZ, 0xc0, !PT ;  /* 0x0000600005050812 */ /* 0x000fe200078ec0ff */
[----:B------:R-:W-:Y:S01]  /*1640*/  UMOV UR25, 0x40004040 ;  /* 0x4000404000197882 */ /* 0x000fe20000000000 */
[----:B------:R-:W-:Y:S01]  /*1650*/  @P0 LOP3.LUT R6, R6, 0x30, RZ, 0xc0, !PT ;  /* 0x0000003006060812 */ /* 0x000fe200078ec0ff */
[----:B------:R-:W-:Y:S01]  /*1660*/  UMOV UR31, 0x40004040 ;  /* 0x40004040001f7882 */ /* 0x000fe20000000000 */
[----:B------:R-:W-:Y:S01]  /*1670*/  @P0 LOP3.LUT R5, R5, 0x8b8, RZ, 0xfc, !PT ;  /* 0x000008b805050812 */ /* 0x000fe200078efcff */
[----:B------:R-:W-:Y:S01]  /*1680*/  UMOV UR29, 0x40004040 ;  /* 0x40004040001d7882 */ /* 0x000fe20000000000 */
[----:B------:R-:W-:Y:S01]  /*1690*/  UMOV UR35, 0x40004040 ;  /* 0x4000404000237882 */ /* 0x000fe20000000000 */
[----:B------:R-:W-:Y:S01]  /*16a0*/  UMOV UR33, 0x40004040 ;  /* 0x4000404000217882 */ /* 0x000fe20000000000 */
[----:B------:R-:W-:Y:S02]  /*16b0*/  @P0 PRMT R5, R6, 0x5410, R5 ;  /* 0x0000541006050816 */ /* 0x000fe40000000005 */
[----:B-1----:R-:W-:Y:S01]  /*16c0*/  R2UR UR14, R0 ;  /* 0x00000000000e72ca */ /* 0x002fe200000e0000 */
[----:B------:R-:W-:Y:S01]  /*16d0*/  @P0 IMAD.MOV.U32 R10, RZ, RZ, RZ ;  /* 0x000000ffff0a0224 */ /* 0x000fe200078e00ff */
[----:B------:R-:W-:Y:S02]  /*16e0*/  @P0 R2UR UR13, R5 ;  /* 0x00000000050d02ca */ /* 0x000fe400000e0000 */
[----:B------:R-:W-:Y:S02]  /*16f0*/  R2UR UR20, R2 ;  /* 0x00000000021472ca */ /* 0x000fe400000e0000 */
[----:B------:R-:W-:Y:S07]  /*1700*/  @P0 R2UR UR22, R10 ;  /* 0x000000000a1602ca */ /* 0x000fee00000e0000 */
[----:B------:R-:W-:Y:S02]  /*1710*/  UIADD3 UR24, UPT, UPT, UR14, 0x2, URZ ;  /* 0x000000020e187890 */ /* 0x000fe4000fffe0ff */
[----:B------:R-:W-:Y:S01]  /*1720*/  UIADD3 UR28, UPT, UPT, UR14, 0x4, URZ ;  /* 0x000000040e1c7890 */ /* 0x000fe2000fffe0ff */
[----:B------:R-:W-:Y:S01]  /*1730*/  IMAD.U32 R11, RZ, RZ, UR13 ;  /* 0x0000000dff0b7e24 */ /* 0x000fe2000f8e00ff */
[----:B------:R-:W-:Y:S02]  /*1740*/  UIADD3 UR26, UPT, UPT, UR20, 0x2, URZ ;  /* 0x00000002141a7890 */ /* 0x000fe4000fffe0ff */
[----:B------:R-:W-:Y:S02]  /*1750*/  UIADD3 UR30, UPT, UPT, UR20, 0x4, URZ ;  /* 0x00000004141e7890 */ /* 0x000fe4000fffe0ff */
[----:B------:R-:W-:Y:S01]  /*1760*/  @P0 R2UR UR23, R11 ;  /* 0x000000000b1702ca */ /* 0x000fe200000e0000 */
[----:B------:R-:W-:Y:S02]  /*1770*/  UIADD3 UR34, UPT, UPT, UR20, 0x6, URZ ;  /* 0x0000000614227890 */ /* 0x000fe4000fffe0ff */
[----:B------:R-:W-:Y:S10]  /*1780*/  UIADD3 UR32, UPT, UPT, UR14, 0x6, URZ ;  /* 0x000000060e207890 */ /* 0x000ff4000fffe0ff */
[----:B------:R1:W-:Y:S01]  /*1790*/  UTCQMMA gdesc[UR20], gdesc[UR14], tmem[UR12], tmem[UR22], idesc[UR23], tmem[UR4], UPT ;  /* 0x0004160e14007dea */ /* 0x0003e2000b80030c */
[----:B------:R1:W-:Y:S01]  /*17a0*/  UTCQMMA gdesc[UR26], gdesc[UR24], tmem[UR12], tmem[UR22], idesc[UR23], tmem[UR4], UPT ;  /* 0x000416181a007dea */ /* 0x0003e2000b80030c */
[----:B------:R1:W-:Y:S01]  /*17b0*/  UTCQMMA gdesc[UR30], gdesc[UR28], tmem[UR12], tmem[UR22], idesc[UR23], tmem[UR4], UPT ;  /* 0x0004161c1e007dea */ /* 0x0003e2000b80030c */
[----:B------:R1:W-:Y:S01]  /*17c0*/  UTCQMMA gdesc[UR34], gdesc[UR32], tmem[UR12], tmem[UR22], idesc[UR23], tmem[UR4], UPT ;  /* 0x0004162022007dea */ /* 0x0003e2000b80030c */
[----:B------:R1:W-:Y:S01]  /*17d0*/  UTCBAR [UR9], URZ ;  /* 0x000000ff090073e9 */ /* 0x0003e200080000ff */
[----:B------:R-:W-:Y:S05]  /*17e0*/  BRA.U UP0, `(.L_x_22) ;  /* 0x0000000100087547 */ /* 0x000fea000b800000 */
[----:B------:R2:W-:Y:S01]  /*17f0*/  UTCBAR [UR11], URZ ;  /* 0x000000ff0b0073e9 */ /* 0x0005e200080000ff */
[----:B------:R-:W-:Y:S01]  /*1800*/  NOP ;  /* 0x0000000000007918 */ /* 0x000fe20000000000 */
.L_x_22:
[----:B------:R-:W-:Y:S01]  /*1810*/  UISETP.NE.AND UP0, UPT, UR10, 0x3, UPT ;  /* 0x000000030a00788c */ /* 0x000fe2000bf05270 */
[----:B------:R-:W-:Y:S01]  /*1820*/  VIADD R7, R7, 0x2 ;  /* 0x0000000207077836 */ /* 0x000fe20000000000 */
[----:B------:R-:W-:Y:S02]  /*1830*/  UIADD3 UR10, UPT, UPT, UR10, 0x1, URZ ;  /* 0x000000010a0a7890 */ /* 0x000fe4000fffe0ff */
[----:B------:R-:W-:Y:S02]  /*1840*/  UIADD3 UR17, UPT, UPT, UR17, -0x2, URZ ;  /* 0xfffffffe11117890 */ /* 0x000fe4000fffe0ff */
[----:B-1----:R-:W-:Y:S02]  /*1850*/  USEL UR15, UR10, URZ, UP0 ;  /* 0x000000ff0a0f7287 */ /* 0x002fe40008000000 */
[----:B------:R-:W-:Y:S02]  /*1860*/  UISETP.NE.AND UP0, UPT, UR17, -0x2, UPT ;  /* 0xfffffffe1100788c */ /* 0x000fe4000bf05270 */
[----:B------:R-:W-:Y:S02]  /*1870*/  UIADD3 UR16, UPT, UPT, UR16, 0x2, URZ ;  /* 0x0000000210107890 */ /* 0x000fe4000fffe0ff */
[----:B------:R-:W-:Y:S04]  /*1880*/  ISETP.NE.AND P0, PT, RZ, UR15, PT ;  /* 0x0000000fff007c0c */ /* 0x000fe8000bf05270 */
[----:B------:R-:W-:Y:S04]  /*1890*/  SEL R5, RZ, 0x1, P0 ;  /* 0x00000001ff057807 */ /* 0x000fe80000000000 */
[----:B------:R-:W-:Y:S01]  /*18a0*/  LOP3.LUT R4, R4, R5, RZ, 0x3c, !PT ;  /* 0x0000000504047212 */ /* 0x000fe200078e3cff */
[----:B------:R-:W-:Y:S06]  /*18b0*/  BRA.U UP0, `(.L_x_23) ;  /* 0xfffffff9001c7547 */ /* 0x000fec000b83ffff */
[----:B------:R-:W-:-:S13]  /*18c0*/  ISETP.NE.AND P0, PT, R3, UR18, PT ;  /* 0x0000001203007c0c */ /* 0x000fda000bf05270 */
[----:B--2---:R-:W-:Y:S05]  /*18d0*/  @!P0 EXIT ;  /* 0x000000000000894d */ /* 0x004fea0003800000 */
[----:B------:R-:W-:Y:S01]  /*18e0*/  UIADD3 UR18, UPT, UPT, UR18, 0x1, URZ ;  /* 0x0000000112127890 */ /* 0x000fe2000fffe0ff */
[----:B------:R-:W-:Y:S11]  /*18f0*/  BRA `(.L_x_24) ;  /* 0xfffffff400c87947 */ /* 0x000ff6000383ffff */
.L_x_11:
[----:B------:R-:W-:-:S13]  /*1900*/  ELECT P0, URZ, PT ;  /* 0x0000000000ff782f */ /* 0x000fda0003800000 */
[----:B------:R-:W-:Y:S05]  /*1910*/  @!P0 BRA `(.L_x_13) ;  /* 0x0000001800d88947 */ /* 0x000fea0003800000 */
[----:B------:R-:W1:Y:S02]  /*1920*/  S2UR UR4, SR_CTAID.X ;  /* 0x00000000000479c3 */ /* 0x000e640000002500 */
[----:B-1----:R-:W-:-:S13]  /*1930*/  ISETP.LE.U32.AND P0, PT, R0, UR4, PT ;  /* 0x0000000400007c0c */ /* 0x002fda000bf03070 */
[----:B------:R-:W-:Y:S05]  /*1940*/  @P0 EXIT ;  /* 0x000000000000094d */ /* 0x000fea0003800000 */
[----:B------:R-:W1:Y:S01]  /*1950*/  S2R R8, SR_CgaCtaId ;  /* 0x0000000000087919 */ /* 0x000e620000008800 */
[----:B------:R-:W-:Y:S01]  /*1960*/  IMAD.U32 R13, RZ, RZ, UR4 ;  /* 0x00000004ff0d7e24 */ /* 0x000fe2000f8e00ff */
[----:B------:R-:W2:Y:S04]  /*1970*/  LDC.64 R22, c[0x0][0x380] ;  /* 0x0000e000ff167b82 */ /* 0x000ea80000000a00 */
[----:B------:R-:W-:Y:S02]  /*1980*/  LOP3.LUT R3, RZ, R13, RZ, 0x33, !PT ;  /* 0x0000000dff037212 */ /* 0x000fe400078e33ff */
[----:B------:R-:W-:Y:S02]  /*1990*/  PRMT R12, R13, 0x7610, R12 ;  /* 0x000076100d0c7816 */ /* 0x000fe4000000000c */
[----:B------:R-:W3:Y:S01]  /*19a0*/  LDC.64 R16, c[0x0][0x348] ;  /* 0x0000d200ff107b82 */ /* 0x000ee20000000a00 */
[----:B------:R-:W-:-:S04]  /*19b0*/  IMAD.IADD R3, R0, 0x1, R3 ;  /* 0x0000000100037824 */ /* 0x000fc800078e0203 */
[----:B------:R-:W-:Y:S01]  /*19c0*/  IMAD.HI.U32 R10, R3, 0x38e38e39, RZ ;  /* 0x38e38e39030a7827 */ /* 0x000fe200078e00ff */
[----:B------:R-:W-:Y:S02]  /*19d0*/  MOV R3, 0x400 ;  /* 0x0000040000037802 */ /* 0x000fe40000000f00 */
[----:B------:R-:W4:Y:S02]  /*19e0*/  LDC.64 R6, c[0x0][0x358] ;  /* 0x0000d600ff067b82 */ /* 0x000f240000000a00 */
[----:B------:R-:W-:-:S05]  /*19f0*/  SHF.R.U32.HI R10, RZ, 0x5, R10 ;  /* 0x00000005ff0a7819 */ /* 0x000fca000001160a */
[----:B------:R-:W-:Y:S01]  /*1a00*/  IMAD.MOV R10, RZ, RZ, -R10 ;  /* 0x000000ffff0a7224 */ /* 0x000fe200078e0a0a */
[----:B-1----:R-:W-:-:S07]  /*1a10*/  LEA R8, R8, R3, 0x18 ;  /* 0x0000000308087211 */ /* 0x002fce00078ec0ff */
.L_x_41:
[----:B------:R-:W-:Y:S01]  /*1a20*/  SHF.R.U32.HI R3, RZ, 0x5, R13 ;  /* 0x00000005ff037819 */ /* 0x000fe2000001160d */
[----:B------:R-:W-:Y:S05]  /*1a30*/  YIELD ;  /* 0x0000000000007946 */ /* 0x000fea0003800000 */
[----:B------:R-:W-:Y:S02]  /*1a40*/  LOP3.LUT R3, R3, 0x7fffff0, RZ, 0xc0, !PT ;  /* 0x07fffff003037812 */ /* 0x000fe400078ec0ff */
[----:B------:R-:W-:Y:S02]  /*1a50*/  LOP3.LUT R34, R12, 0x1ff, RZ, 0xc0, !PT ;  /* 0x000001ff0c227812 */ /* 0x000fe400078ec0ff */
[----:B------:R-:W-:Y:S02]  /*1a60*/  VIADDMNMX.U32 R39, R2, -R3, 0x10, PT ;  /* 0x0000001002277446 */ /* 0x000fe40003800803 */
[----:B--234-:R-:W-:Y:S02]  /*1a70*/  MOV R4, 0x1a90 ;  /* 0x00001a9000047802 */ /* 0x01cfe40000000f00 */
[----:B--234-:R-:W-:Y:S05]  /*1a80*/  CALL.REL.NOINC `($__internal_3_$__cuda_sm20_div_u16) ;  /* 0x00000040001c7944 */ /* 0x01cfea0003c00000 */
[----:B------:R-:W-:Y:S01]  /*1a90*/  IMAD.MOV.U32 R11, RZ, RZ, -0x80000000 ;  /* 0x80000000ff0b7424 */ /* 0x000fe200078e00ff */
[----:B------:R-:W-:Y:S02]  /*1aa0*/  PRMT R39, R39, 0x9910, RZ ;  /* 0x0000991027277816 */ /* 0x000fe400000000ff */
[----:B------:R-:W-:Y:S01]  /*1ab0*/  PRMT R4, R0, 0x9910, RZ ;  /* 0x0000991000047816 */ /* 0x000fe200000000ff */
[----:B------:R-:W1:Y:S04]  /*1ac0*/  SYNCS.PHASECHK.TRANS64.TRYWAIT P0, [R8+URZ+0x31820], R11 ;  /* 0x0318200b080075a7 */ /* 0x000e6800080011ff */
[----:B------:R-:W-:Y:S04]  /*1ad0*/  IMAD R4, R39, R4, RZ ;  /* 0x0000000427047224 */ /* 0x000fe800078e02ff */
[----:B------:R-:W-:Y:S05]  /*1ae0*/  IMAD.MOV R4, RZ, RZ, -R4 ;  /* 0x000000ffff047224 */ /* 0x000fea00078e0a04 */
[----:B------:R-:W-:Y:S04]  /*1af0*/  PRMT R5, R4, 0x7710, RZ ;  /* 0x0000771004057816 */ /* 0x000fe800000000ff */
[----:B------:R-:W-:Y:S04]  /*1b00*/  IADD3 R4, PT, PT, R34, R5, RZ ;  /* 0x0000000522047210 */ /* 0x000fe80007ffe0ff */
[----:B------:R-:W-:Y:S05]  /*1b10*/  LOP3.LUT R4, R4, 0xffff, RZ, 0xc0, !PT ;  /* 0x0000ffff04047812 */ /* 0x000fea00078ec0ff */
[----:B------:R-:W-:Y:S01]  /*1b20*/  IMAD.IADD R9, R3, 0x1, R4 ;  /* 0x0000000103097824 */ /* 0x000fe200078e0204 */
[----:B-1----:R-:W-:Y:S06]  /*1b30*/  @!P0 BRA `(.L_x_25) ;  /* 0x0000003800348947 */ /* 0x002fec0003800000 */
.L_x_78:
[----:B------:R-:W-:Y:S01]  /*1b40*/  R2UR UR4, R6 ;  /* 0x00000000060472ca */ /* 0x000fe200000e0000 */
[----:B------:R-:W-:Y:S01]  /*1b50*/  IMAD.SHL.U32 R9, R9, 0x80, RZ ;  /* 0x0000008009097824 */ /* 0x000fe200078e00ff */
[----:B------:R-:W-:Y:S01]  /*1b60*/  R2UR UR5, R7 ;  /* 0x00000000070572ca */ /* 0x000fe200000e0000 */
[----:B------:R-:W-:Y:S01]  /*1b70*/  UMOV UR14, URZ ;  /* 0x000000ff000e7c82 */ /* 0x000fe20008000000 */
[----:B------:R-:W-:Y:S01]  /*1b80*/  LOP3.LUT R0, R0, 0xffff, RZ, 0xc0, !PT ;  /* 0x0000ffff00007812 */ /* 0x000fe200078ec0ff */
[----:B------:R-:W-:Y:S01]  /*1b90*/  UMOV UR6, 0x0 ;  /* 0x0000000000067882 */ /* 0x000fe20000000000 */
[C---:B------:R-:W-:Y:S01]  /*1ba0*/  LEA R4, P0, R9.reuse, R22, 0x2 ;  /* 0x0000001609047211 */ /* 0x040fe200078010ff */
[----:B------:R-:W-:Y:S01]  /*1bb0*/  UMOV UR7, 0x10000000 ;  /* 0x1000000000077882 */ /* 0x000fe20000000000 */
[C---:B------:R-:W-:Y:S01]  /*1bc0*/  IADD3 R40, P3, PT, R16.reuse, 0x40, RZ ;  /* 0x0000004010287810 */ /* 0x040fe20007f7e0ff */
[----:B------:R-:W-:Y:S01]  /*1bd0*/  UMOV UR10, UR14 ;  /* 0x0000000e000a7c82 */ /* 0x000fe20008000000 */
[C---:B-1----:R-:W-:Y:S01]  /*1be0*/  LEA.HI.X R5, R9.reuse, R23, RZ, 0x2, P0 ;  /* 0x0000001709057211 */ /* 0x042fe200000f14ff */
[----:B------:R-:W-:Y:S01]  /*1bf0*/  UMOV UR23, URZ ;  /* 0x000000ff00177c82 */ /* 0x000fe20008000000 */
[----:B------:R-:W-:Y:S01]  /*1c00*/  IADD3 R34, P0, PT, R16, 0x1c0, RZ ;  /* 0x000001c010227810 */ /* 0x000fe20007f1e0ff */
[----:B------:R-:W-:Y:S01]  /*1c10*/  IMAD R0, R0, 0xe0, RZ ;  /* 0x000000e000007824 */ /* 0x000fe200078e02ff */
[----:B------:R-:W-:Y:S01]  /*1c20*/  IADD3 R38, P2, PT, R16, 0xc0, RZ ;  /* 0x000000c010267810 */ /* 0x000fe20007f5e0ff */
[----:B------:R-:W-:Y:S01]  /*1c30*/  VIADD R20, R8, 0x31800 ;  /* 0x0003180008147836 */ /* 0x000fe20000000000 */
[----:B------:R-:W-:Y:S01]  /*1c40*/  R2UR UR30, R40 ;  /* 0x00000000281e72ca */ /* 0x000fe200000e0000 */
[----:B------:R-:W2:Y:S01]  /*1c50*/  LDG.E.CONSTANT R5, desc[UR4][R4.64] ;  /* 0x0000000404057981 */ /* 0x000ea2000c1e9900 */
[----:B------:R-:W-:Y:S01]  /*1c60*/  R2UR UR15, R9 ;  /* 0x00000000090f72ca */ /* 0x000fe200000e0000 */
[----:B------:R-:W-:Y:S01]  /*1c70*/  VIADD R15, R8, 0x4000 ;  /* 0x00004000080f7836 */ /* 0x000fe20000000000 */
[----:B------:R-:W-:Y:S01]  /*1c80*/  R2UR UR13, R20 ;  /* 0x00000000140d72ca */ /* 0x000fe200000e0000 */
[--C-:B------:R-:W-:Y:S01]  /*1c90*/  IMAD.X R41, RZ, RZ, R17.reuse, P3 ;  /* 0x000000ffff297224 */ /* 0x100fe200018e0611 */
[----:B------:R-:W-:Y:S01]  /*1ca0*/  IADD3 R36, P1, PT, R16, 0x140, RZ ;  /* 0x0000014010247810 */ /* 0x000fe20007f3e0ff */
[--C-:B------:R-:W-:Y:S01]  /*1cb0*/  IMAD.X R35, RZ, RZ, R17.reuse, P0 ;  /* 0x000000ffff237224 */ /* 0x100fe200000e0611 */
[----:B------:R-:W-:Y:S01]  /*1cc0*/  R2UR UR12, R15 ;  /* 0x000000000f0c72ca */ /* 0x000fe200000e0000 */
[----:B------:R-:W-:Y:S01]  /*1cd0*/  VIADD R14, R8, 0x14000 ;  /* 0x00014000080e7836 */ /* 0x000fe20000000000 */
[----:B------:R-:W-:Y:S01]  /*1ce0*/  R2UR UR31, R41 ;  /* 0x00000000291f72ca */ /* 0x000fe200000e0000 */
[--C-:B------:R-:W-:Y:S01]  /*1cf0*/  IMAD.X R39, RZ, RZ, R17.reuse, P2 ;  /* 0x000000ffff277224 */ /* 0x100fe200010e0611 */
[----:B------:R-:W-:Y:S01]  /*1d00*/  R2UR UR28, R38 ;  /* 0x00000000261c72ca */ /* 0x000fe200000e0000 */
[----:B------:R-:W-:Y:S01]  /*1d10*/  VIADD R19, R8, 0x30000 ;  /* 0x0003000008137836 */ /* 0x000fe20000000000 */
[----:B------:R-:W-:Y:S01]  /*1d20*/  R2UR UR8, R14 ;  /* 0x000000000e0872ca */ /* 0x000fe200000e0000 */
[----:B------:R-:W-:Y:S01]  /*1d30*/  IMAD.X R37, RZ, RZ, R17, P1 ;  /* 0x000000ffff257224 */ /* 0x000fe200008e0611 */
[----:B------:R-:W-:Y:S01]  /*1d40*/  R2UR UR29, R39 ;  /* 0x00000000271d72ca */ /* 0x000fe200000e0000 */
[----:B------:R-:W-:Y:S01]  /*1d50*/  UMOV UR9, UR13 ;  /* 0x0000000d00097c82 */ /* 0x000fe20008000000 */
[----:B------:R-:W-:Y:S01]  /*1d60*/  R2UR UR26, R36 ;  /* 0x00000000241a72ca */ /* 0x000fe200000e0000 */
[----:B------:R-:W-:Y:S01]  /*1d70*/  VIADD R18, R8, 0x30800 ;  /* 0x0003080008127836 */ /* 0x000fe20000000000 */
[----:B------:R-:W-:Y:S01]  /*1d80*/  R2UR UR27, R37 ;  /* 0x00000000251b72ca */ /* 0x000fe200000e0000 */
[----:B------:R-:W-:Y:S01]  /*1d90*/  UMOV UR21, UR13 ;  /* 0x0000000d00157c82 */ /* 0x000fe20008000000 */
[----:B------:R-:W-:Y:S01]  /*1da0*/  R2UR UR20, R19 ;  /* 0x00000000131472ca */ /* 0x000fe200000e0000 */
[----:B------:R1:W-:Y:S01]  /*1db0*/  UTMALDG.2D [UR12], [UR30], desc[UR6] ;  /* 0x0000060c1e0075b4 */ /* 0x0003e20008009000 */
[----:B------:R-:W-:Y:S01]  /*1dc0*/  R2UR UR24, R34 ;  /* 0x00000000221872ca */ /* 0x000fe200000e0000 */
[----:B------:R-:W-:Y:S01]  /*1dd0*/  UMOV UR22, UR15 ;  /* 0x0000000f00167c82 */ /* 0x000fe20008000000 */
[----:B------:R-:W-:Y:S01]  /*1de0*/  R2UR UR25, R35 ;  /* 0x00000000231972ca */ /* 0x000fe200000e0000 */
[----:B------:R-:W-:Y:S01]  /*1df0*/  IMAD.MOV.U32 R31, RZ, RZ, 0xb580 ;  /* 0x0000b580ff1f7424 */ /* 0x000fe200078e00ff */
[----:B------:R-:W-:Y:S01]  /*1e00*/  R2UR UR18, R0 ;  /* 0x00000000001272ca */ /* 0x000fe200000e0000 */
[----:B------:R-:W-:Y:S01]  /*1e10*/  UMOV UR17, UR13 ;  /* 0x0000000d00117c82 */ /* 0x000fe20008000000 */
[----:B------:R-:W-:Y:S01]  /*1e20*/  R2UR UR16, R18 ;  /* 0x00000000121072ca */ /* 0x000fe200000e0000 */
[C---:B------:R-:W-:Y:S02]  /*1e30*/  VIADD R29, R8.reuse, 0x31808 ;  /* 0x00031808081d7836 */ /* 0x040fe40000000000 */
[C---:B------:R-:W-:Y:S02]  /*1e40*/  VIADD R30, R8.reuse, 0x8000 ;  /* 0x00008000081e7836 */ /* 0x040fe40000000000 */
[----:B------:R-:W-:Y:S02]  /*1e50*/  VIADD R28, R8, 0x1b000 ;  /* 0x0001b000081c7836 */ /* 0x000fe40000000000 */
[C---:B--2---:R-:W-:Y:S01]  /*1e60*/  IMAD R3, R5.reuse, 0x1c00, R0 ;  /* 0x00001c0005037824 */ /* 0x044fe200078e0200 */
[----:B------:R-:W-:Y:S02]  /*1e70*/  ISETP.GT.AND P0, PT, R5, RZ, PT ;  /* 0x000000ff0500720c */ /* 0x000fe40003f04270 */
[----:B------:R-:W-:Y:S02]  /*1e80*/  VIMNMX R21, PT, PT, RZ, R5, !PT ;  /* 0x00000005ff157248 */ /* 0x000fe40007fe0100 */
[----:B------:R-:W-:Y:S02]  /*1e90*/  SEL R32, R3, R0, P0 ;  /* 0x0000000003207207 */ /* 0x000fe40000000000 */
[----:B------:R-:W-:Y:S02]  /*1ea0*/  R2UR UR19, R21 ;  /* 0x00000000151372ca */ /* 0x000fe400000e0000 */
[----:B------:R-:W-:Y:S11]  /*1eb0*/  R2UR UR11, R32 ;  /* 0x00000000200b72ca */ /* 0x000ff600000e0000 */
[----:B------:R-:W-:Y:S02]  /*1ec0*/  USHF.L.U32 UR19, UR19, 0x2, URZ ;  /* 0x0000000213137899 */ /* 0x000fe400080006ff */
[----:B------:R1:W-:Y:S01]  /*1ed0*/  UTMALDG.2D [UR8], [UR28], desc[UR6] ;  /* 0x000006081c0075b4 */ /* 0x0003e20008009000 */
[----:B------:R1:W-:Y:S06]  /*1ee0*/  UTMALDG.2D [UR20], [UR26], desc[UR6] ;  /* 0x000006141a0075b4 */ /* 0x0003ec0008009000 */
[----:B------:R1:W-:Y:S01]  /*1ef0*/  UTMALDG.2D [UR16], [UR24], desc[UR6] ;  /* 0x00000610180075b4 */ /* 0x0003e20008009000 */
[----:B------:R1:W-:Y:S01]  /*1f00*/  SYNCS.ARRIVE.TRANS64 RZ, [R8+URZ+0x31800], R31 ;  /* 0x0318001f08ff79a7 */ /* 0x0003e200080000ff */
[----:B------:R-:W2:Y:S02]  /*1f10*/  SYNCS.PHASECHK.TRANS64.TRYWAIT P0, [R8+URZ+0x31828], R11 ;  /* 0x0318280b080075a7 */ /* 0x000ea400080011ff */
[----:B-12---:R-:W-:Y:S05]  /*1f20*/  @!P0 BRA `(.L_x_26) ;  /* 0x0000003400548947 */ /* 0x006fea0003800000 */
.L_x_79:
[----:B------:R-:W-:Y:S01]  /*1f30*/  R2UR UR9, R29 ;  /* 0x000000001d0972ca */ /* 0x000fe200000e0000 */
[----:B------:R-:W-:Y:S01]  /*1f40*/  UMOV UR14, 0x0 ;  /* 0x00000000000e7882 */ /* 0x000fe20000000000 */
[----:B------:R-:W-:Y:S01]  /*1f50*/  R2UR UR16, R40 ;  /* 0x00000000281072ca */ /* 0x000fe200000e0000 */
[----:B------:R-:W-:Y:S01]  /*1f60*/  UMOV UR15, 0x10000000 ;  /* 0x10000000000f7882 */ /* 0x000fe20000000000 */
[----:B------:R-:W-:Y:S01]  /*1f70*/  R2UR UR17, R41 ;  /* 0x00000000291172ca */ /* 0x000fe200000e0000 */
[----:B------:R-:W-:Y:S01]  /*1f80*/  UMOV UR10, 0x80 ;  /* 0x00000080000a7882 */ /* 0x000fe20000000000 */
[----:B------:R-:W-:Y:S01]  /*1f90*/  R2UR UR11, R9 ;  /* 0x00000000090b72ca */ /* 0x000fe200000e0000 */
[----:B------:R-:W-:Y:S01]  /*1fa0*/  IMAD.MOV.U32 R27, RZ, RZ, 0xb000 ;  /* 0x0000b000ff1b7424 */ /* 0x000fe200078e00ff */
[----:B------:R-:W-:Y:S01]  /*1fb0*/  R2UR UR8, R30 ;  /* 0x000000001e0872ca */ /* 0x000fe200000e0000 */
[----:B------:R-:W-:Y:S01]  /*1fc0*/  UMOV UR6, 0x80 ;  /* 0x0000008000067882 */ /* 0x000fe20000000000 */
[----:B------:R-:W-:Y:S01]  /*1fd0*/  R2UR UR12, R38 ;  /* 0x00000000260c72ca */ /* 0x000fe200000e0000 */
[----:B------:R-:W-:Y:S01]  /*1fe0*/  VIADD R25, R8, 0x31810 ;  /* 0x0003181008197836 */ /* 0x000fe20000000000 */
[----:B------:R-:W-:Y:S01]  /*1ff0*/  R2UR UR13, R39 ;  /* 0x00000000270d72ca */ /* 0x000fe200000e0000 */
[----:B------:R-:W-:Y:S01]  /*2000*/  UMOV UR5, UR9 ;  /* 0x0000000900057c82 */ /* 0x000fe20008000000 */
[----:B------:R-:W-:Y:S01]  /*2010*/  R2UR UR7, R32 ;  /* 0x00000000200772ca */ /* 0x000fe200000e0000 */
[----:B------:R-:W-:Y:S01]  /*2020*/  VIADD R24, R8, 0x22000 ;  /* 0x0002200008187836 */ /* 0x000fe20000000000 */
[----:B------:R-:W-:Y:S01]  /*2030*/  R2UR UR4, R28 ;  /* 0x000000001c0472ca */ /* 0x000fe200000e0000 */
[----:B------:R-:W-:Y:S04]  /*2040*/  VIADD R26, R8, 0xc000 ;  /* 0x0000c000081a7836 */ /* 0x000fe80000000000 */
[----:B------:R2:W-:Y:S08]  /*2050*/  UTMALDG.2D [UR8], [UR16], desc[UR14] ;  /* 0x00000e08100075b4 */ /* 0x0005f00008009000 */
[----:B------:R2:W-:Y:S01]  /*2060*/  UTMALDG.2D [UR4], [UR12], desc[UR14] ;  /* 0x00000e040c0075b4 */ /* 0x0005e20008009000 */
[----:B------:R2:W-:Y:S01]  /*2070*/  SYNCS.ARRIVE.TRANS64 RZ, [R8+URZ+0x31808], R27 ;  /* 0x0318081b08ff79a7 */ /* 0x0005e200080000ff */
[----:B------:R-:W3:Y:S02]  /*2080*/  SYNCS.PHASECHK.TRANS64.TRYWAIT P0, [R8+URZ+0x31830], R11 ;  /* 0x0318300b080075a7 */ /* 0x000ee400080011ff */
[----:B--23--:R-:W-:Y:S05]  /*2090*/  @!P0 BRA `(.L_x_27) ;  /* 0x0000003400148947 */ /* 0x00cfea0003800000 */
.L_x_80:
[----:B------:R-:W-:Y:S01]  /*20a0*/  R2UR UR9, R25 ;  /* 0x00000000190972ca */ /* 0x000fe200000e0000 */
[----:B------:R-:W-:Y:S01]  /*20b0*/  UMOV UR14, 0x0 ;  /* 0x00000000000e7882 */ /* 0x000fe20000000000 */
[----:B------:R-:W-:Y:S01]  /*20c0*/  R2UR UR16, R40 ;  /* 0x00000000281072ca */ /* 0x000fe200000e0000 */
[----:B------:R-:W-:Y:S01]  /*20d0*/  UMOV UR15, 0x10000000 ;  /* 0x10000000000f7882 */ /* 0x000fe20000000000 */
[----:B------:R-:W-:Y:S01]  /*20e0*/  R2UR UR17, R41 ;  /* 0x00000000291172ca */ /* 0x000fe200000e0000 */
[----:B------:R-:W-:Y:S01]  /*20f0*/  UMOV UR10, 0x100 ;  /* 0x00000100000a7882 */ /* 0x000fe20000000000 */
[----:B------:R-:W-:Y:S01]  /*2100*/  R2UR UR11, R9 ;  /* 0x00000000090b72ca */ /* 0x000fe200000e0000 */
[----:B------:R-:W-:Y:S01]  /*2110*/  UMOV UR6, 0x100 ;  /* 0x0000010000067882 */ /* 0x000fe20000000000 */
[----:B------:R-:W-:Y:S01]  /*2120*/  R2UR UR8, R26 ;  /* 0x000000001a0872ca */ /* 0x000fe200000e0000 */
[----:B------:R-:W-:Y:S01]  /*2130*/  VIADD R4, R8, 0x31818 ;  /* 0x0003181808047836 */ /* 0x000fe20000000000 */
[----:B------:R-:W-:Y:S01]  /*2140*/  R2UR UR12, R38 ;  /* 0x00000000260c72ca */ /* 0x000fe200000e0000 */
[----:B------:R-:W-:Y:S01]  /*2150*/  VIADD R3, R8, 0x29000 ;  /* 0x0002900008037836 */ /* 0x000fe20000000000 */
[----:B------:R-:W-:Y:S01]  /*2160*/  R2UR UR13, R39 ;  /* 0x00000000270d72ca */ /* 0x000fe200000e0000 */
[----:B------:R-:W-:Y:S01]  /*2170*/  UMOV UR5, UR9 ;  /* 0x0000000900057c82 */ /* 0x000fe20008000000 */
[----:B------:R-:W-:Y:S01]  /*2180*/  R2UR UR7, R32 ;  /* 0x00000000200772ca */ /* 0x000fe200000e0000 */
[----:B-1----:R-:W-:Y:S01]  /*2190*/  VIADD R5, R8, 0x10000 ;  /* 0x0001000008057836 */ /* 0x002fe20000000000 */
[----:B------:R-:W-:Y:S05]  /*21a0*/  R2UR UR4, R24 ;  /* 0x00000000180472ca */ /* 0x000fea00000e0000 */
[----:B------:R1:W-:Y:S08]  /*21b0*/  UTMALDG.2D [UR8], [UR16], desc[UR14] ;  /* 0x00000e08100075b4 */ /* 0x0003f00008009000 */
[----:B------:R1:W-:Y:S01]  /*21c0*/  UTMALDG.2D [UR4], [UR12], desc[UR14] ;  /* 0x00000e040c0075b4 */ /* 0x0003e20008009000 */
[----:B------:R1:W-:Y:S01]  /*21d0*/  SYNCS.ARRIVE.TRANS64 RZ, [R8+URZ+0x31810], R27 ;  /* 0x0318101b08ff79a7 */ /* 0x0003e200080000ff */
[----:B------:R-:W2:Y:S02]  /*21e0*/  SYNCS.PHASECHK.TRANS64.TRYWAIT P0, [R8+URZ+0x31838], R11 ;  /* 0x0318380b080075a7 */ /* 0x000ea400080011ff */
[----:B-12---:R-:W-:Y:S05]  /*21f0*/  @!P0 BRA `(.L_x_28) ;  /* 0x0000003000d88947 */ /* 0x006fea0003800000 */
.L_x_81:
        /* <DEDUP_REMOVED lines=8> */
[----:B------:R-:W-:Y:S02]  /*2280*/  R2UR UR8, R5 ;  /* 0x00000000050872ca */ /* 0x000fe400000e0000 */
[----:B------:R-:W-:Y:S02]  /*2290*/  R2UR UR12, R38 ;  /* 0x00000000260c72ca */ /* 0x000fe400000e0000 */
[----:B------:R-:W-:Y:S01]  /*22a0*/  R2UR UR13, R39 ;  /* 0x00000000270d72ca */ /* 0x000fe200000e0000 */
[----:B------:R-:W-:Y:S01]  /*22b0*/  UMOV UR5, UR9 ;  /* 0x0000000900057c82 */ /* 0x000fe20008000000 */
[----:B------:R-:W-:Y:S02]  /*22c0*/  R2UR UR7, R32 ;  /* 0x00000000200772ca */ /* 0x000fe400000e0000 */
[----:B------:R-:W-:Y:S05]  /*22d0*/  R2UR UR4, R3 ;  /* 0x00000000030472ca */ /* 0x000fea00000e0000 */
[----:B------:R2:W-:Y:S08]  /*22e0*/  UTMALDG.2D [UR8], [UR16], desc[UR14] ;  /* 0x00000e08100075b4 */ /* 0x0005f00008009000 */
[----:B------:R2:W-:Y:S01]  /*22f0*/  UTMALDG.2D [UR4], [UR12], desc[UR14] ;  /* 0x00000e040c0075b4 */ /* 0x0005e20008009000 */
[----:B------:R2:W-:Y:S01]  /*2300*/  SYNCS.ARRIVE.TRANS64 RZ, [R8+URZ+0x31818], R27 ;  /* 0x0318181b08ff79a7 */ /* 0x0005e200080000ff */
[----:B------:R-:W3:Y:S02]  /*2310*/  SYNCS.PHASECHK.TRANS64.TRYWAIT P0, [R8+URZ+0x31820], RZ ;  /* 0x031820ff080075a7 */ /* 0x000ee400080011ff */
[----:B--23--:R-:W-:Y:S05]  /*2320*/  @!P0 BRA `(.L_x_29) ;  /* 0x0000003000a88947 */ /* 0x00cfea0003800000 */
.L_x_82:
        /* <DEDUP_REMOVED lines=11> */
[----:B------:R-:W-:Y:S01]  /*23e0*/  R2UR UR27, R39 ;  /* 0x00000000271b72ca */ /* 0x000fe200000e0000 */
[----:B------:R-:W-:Y:S01]  /*23f0*/  UMOV UR5, UR9 ;  /* 0x0000000900057c82 */ /* 0x000fe20008000000 */
[----:B------:R-:W-:Y:S01]  /*2400*/  R2UR UR4, R14 ;  /* 0x000000000e0472ca */ /* 0x000fe200000e0000 */
[----:B------:R-:W-:Y:S01]  /*2410*/  UMOV UR17, UR9 ;  /* 0x0000000900117c82 */ /* 0x000fe20008000000 */
[----:B------:R-:W-:Y:S01]  /*2420*/  R2UR UR7, R32 ;  /* 0x00000000200772ca */ /* 0x000fe200000e0000 */
[----:B------:R-:W-:Y:S01]  /*2430*/  UMOV UR13, UR9 ;  /* 0x00000009000d7c82 */ /* 0x000fe20008000000 */
[----:B------:R-:W-:Y:S02]  /*2440*/  R2UR UR15, R21 ;  /* 0x00000000150f72ca */ /* 0x000fe400000e0000 */
[----:B------:R-:W-:Y:S01]  /*2450*/  R2UR UR22, R36 ;  /* 0x00000000241672ca */ /* 0x000fe200000e0000 */
[----:B------:R3:W-:Y:S01]  /*2460*/  UTMALDG.2D [UR8], [UR28], desc[UR24] ;  /* 0x000018081c0075b4 */ /* 0x0007e20008009000 */
[----:B------:R-:W-:Y:S01]  /*2470*/  R2UR UR23, R37 ;  /* 0x00000000251772ca */ /* 0x000fe200000e0000 */
[----:B------:R-:W-:Y:S01]  /*2480*/  UMOV UR18, UR11 ;  /* 0x0000000b00127c82 */ /* 0x000fe20008000000 */
[----:B------:R-:W-:Y:S02]  /*2490*/  R2UR UR16, R19 ;  /* 0x00000000131072ca */ /* 0x000fe400000e0000 */
[----:B------:R-:W-:Y:S02]  /*24a0*/  R2UR UR20, R34 ;  /* 0x00000000221472ca */ /* 0x000fe400000e0000 */
[----:B------:R-:W-:Y:S01]  /*24b0*/  R2UR UR21, R35 ;  /* 0x00000000231572ca */ /* 0x000fe200000e0000 */
[----:B------:R3:W-:Y:S01]  /*24c0*/  UTMALDG.2D [UR4], [UR26], desc[UR24] ;  /* 0x000018041a0075b4 */ /* 0x0007e20008009000 */
[----:B------:R-:W-:Y:S01]  /*24d0*/  R2UR UR12, R18 ;  /* 0x00000000120c72ca */ /* 0x000fe200000e0000 */
[----:B------:R-:W-:Y:S01]  /*24e0*/  ULEA UR15, UR15, 0x1, 0x2 ;  /* 0x000000010f0f7891 */ /* 0x000fe2000f8e10ff */
[----:B------:R-:W-:Y:S05]  /*24f0*/  R2UR UR14, R0 ;  /* 0x00000000000e72ca */ /* 0x000fea00000e0000 */
[----:B------:R3:W-:Y:S08]  /*2500*/  UTMALDG.2D [UR16], [UR22], desc[UR24] ;  /* 0x00001810160075b4 */ /* 0x0007f00008009000 */
[----:B------:R3:W-:Y:S01]  /*2510*/  UTMALDG.2D [UR12], [UR20], desc[UR24] ;  /* 0x0000180c140075b4 */ /* 0x0007e20008009000 */
[----:B------:R3:W-:Y:S01]  /*2520*/  SYNCS.ARRIVE.TRANS64 RZ, [R8+URZ+0x31800], R31 ;  /* 0x0318001f08ff79a7 */ /* 0x0007e200080000ff */
[----:B------:R-:W4:Y:S02]  /*2530*/  SYNCS.PHASECHK.TRANS64.TRYWAIT P0, [R8+URZ+0x31828], RZ ;  /* 0x031828ff080075a7 */ /* 0x000f2400080011ff */
[----:B---34-:R-:W-:Y:S05]  /*2540*/  @!P0 BRA `(.L_x_30) ;  /* 0x0000003000348947 */ /* 0x018fea0003800000 */
.L_x_83:
        /* <DEDUP_REMOVED lines=17> */
[----:B------:R-:W5:Y:S02]  /*2660*/  SYNCS.PHASECHK.TRANS64.TRYWAIT P0, [R8+URZ+0x31830], RZ ;  /* 0x031830ff080075a7 */ /* 0x000f6400080011ff */
[----:B----45:R-:W-:Y:S05]  /*2670*/  @!P0 BRA `(.L_x_31) ;  /* 0x0000002c00fc8947 */ /* 0x030fea0003800000 */
.L_x_84:
        /* <DEDUP_REMOVED lines=18> */
[----:B-1---5:R-:W-:Y:S05]  /*27a0*/  @!P0 BRA `(.L_x_32) ;  /* 0x0000002c00c48947 */ /* 0x022fea0003800000 */
.L_x_85:
        /* <DEDUP_REMOVED lines=17> */
[----:B------:R-:W5:Y:S02]  /*28c0*/  SYNCS.PHASECHK.TRANS64.TRYWAIT P0, [R8+URZ+0x31820], R11 ;  /* 0x0318200b080075a7 */ /* 0x000f6400080011ff */
[----:B-1---5:R-:W-:Y:S05]  /*28d0*/  @!P0 BRA `(.L_x_33) ;  /* 0x0000002c008c8947 */ /* 0x022fea0003800000 */
.L_x_86:
        /* <DEDUP_REMOVED lines=32> */
[----:B------:R-:W5:Y:S02]  /*2ae0*/  SYNCS.PHASECHK.TRANS64.TRYWAIT P0, [R8+URZ+0x31828], R11 ;  /* 0x0318280b080075a7 */ /* 0x000f6400080011ff */
[----:B-1---5:R-:W-:Y:S05]  /*2af0*/  @!P0 BRA `(.L_x_34) ;  /* 0x0000002c00208947 */ /* 0x022fea0003800000 */
.L_x_87:
        /* <DEDUP_REMOVED lines=19> */
.L_x_88:
        /* <DEDUP_REMOVED lines=19> */
.L_x_89:
        /* <DEDUP_REMOVED lines=19> */
.L_x_90:
        /* <DEDUP_REMOVED lines=32> */
[----:B------:R-:W5:Y:S02]  /*3090*/  SYNCS.PHASECHK.TRANS64.TRYWAIT P0, [R8+URZ+0x31828], RZ ;  /* 0x031828ff080075a7 */ /* 0x000f6400080011ff */
[----:B-1---5:R-:W-:Y:S05]  /*30a0*/  @!P0 BRA `(.L_x_38) ;  /* 0x00000028001c8947 */ /* 0x022fea0003800000 */
.L_x_91:
        /* <DEDUP_REMOVED lines=19> */
.L_x_92:
        /* <DEDUP_REMOVED lines=19> */
.L_x_93:
        /* <DEDUP_REMOVED lines=10> */
[----:B------:R-:W-:Y:S02]  /*33b0*/  R2UR UR12, R38 ;  /* 0x00000000260c72ca */ /* 0x000fe400000e0000 */
[----:B------:R-:W-:Y:S02]  /*33c0*/  R2UR UR13, R39 ;  /* 0x00000000270d72ca */ /* 0x000fe400000e0000 */
[----:B------:R-:W-:Y:S02]  /*33d0*/  R2UR UR4, R3 ;  /* 0x00000000030472ca */ /* 0x000fe400000e0000 */
[----:B------:R-:W-:Y:S01]  /*33e0*/  R2UR UR7, R32 ;  /* 0x00000000200772ca */ /* 0x000fe200000e0000 */
[----:B------:R-:W-:Y:S01]  /*33f0*/  UMOV UR5, UR9 ;  /* 0x0000000900057c82 */ /* 0x000fe20008000000 */
[----:B------:R-:W-:Y:S03]  /*3400*/  ISETP.NE.AND P0, PT, R10, 0x1, PT ;  /* 0x000000010a00780c */ /* 0x000fe60003f05270 */
[----:B------:R1:W-:Y:S08]  /*3410*/  UTMALDG.2D [UR8], [UR16], desc[UR14] ;  /* 0x00000e08100075b4 */ /* 0x0003f00008009000 */
[----:B------:R1:W-:Y:S01]  /*3420*/  UTMALDG.2D [UR4], [UR12], desc[UR14] ;  /* 0x00000e040c0075b4 */ /* 0x0003e20008009000 */
[----:B------:R1:W-:Y:S02]  /*3430*/  SYNCS.ARRIVE.TRANS64 RZ, [R8+URZ+0x31818], R27 ;  /* 0x0318181b08ff79a7 */ /* 0x0003e400080000ff */
[----:B-1----:R-:W-:Y:S05]  /*3440*/  @!P0 EXIT ;  /* 0x000000000000894d */ /* 0x002fea0003800000 */
[----:B------:R-:W-:Y:S02]  /*3450*/  IADD3 R12, PT, PT, R12, 0x90, RZ ;  /* 0x000000900c0c7810 */ /* 0x000fe40007ffe0ff */
[----:B------:R-:W-:Y:S01]  /*3460*/  IADD3 R13, PT, PT, R13, 0x90, RZ ;  /* 0x000000900d0d7810 */ /* 0x000fe20007ffe0ff */
[----:B------:R-:W-:Y:S06]  /*3470*/  BRA `(.L_x_41) ;  /* 0xffffffe400687947 */ /* 0x000fec000383ffff */
.L_x_13:
[----:B------:R-:W-:-:S04]  /*3480*/  LOP3.LUT R3, R21, 0xfffffffc, RZ, 0xc0, !PT ;  /* 0xfffffffc15037812 */ /* 0x000fc800078ec0ff */
[----:B------:R-:W-:-:S13]  /*3490*/  ISETP.NE.AND P0, PT, R3, 0x4, PT ;  /* 0x000000040300780c */ /* 0x000fda0003f05270 */
[----:B-1----:R-:W-:Y:S05]  /*34a0*/  @P0 EXIT ;  /* 0x000000000000094d */ /* 0x002fea0003800000 */
[----:B------:R-:W1:Y:S01]  /*34b0*/  S2R R3, SR_CgaCtaId ;  /* 0x0000000000037919 */ /* 0x000e620000008800 */
[----:B------:R-:W-:-:S04]  /*34c0*/  MOV R6, 0x400 ;  /* 0x0000040000067802 */ /* 0x000fc80000000f00 */
[----:B-1----:R-:W-:-:S05]  /*34d0*/  LEA R3, R3, R6, 0x18 ;  /* 0x0000000603037211 */ /* 0x002fca00078ec0ff */
[----:B------:R-:W1:Y:S02]  /*34e0*/  LDS R5, [R3+0x31880] ;  /* 0x0318800003057984 */ /* 0x000e640000000800 */
[----:B-1----:R-:W-:-:S13]  /*34f0*/  ISETP.NE.AND P0, PT, R5, RZ, PT ;  /* 0x000000ff0500720c */ /* 0x002fda0003f05270 */
[----:B------:R-:W-:Y:S05]  /*3500*/  @!P0 BRA `(.L_x_42) ;  /* 0x0000000000048947 */ /* 0x000fea0003800000 */
[----:B------:R-:W-:Y:S05]  /*3510*/  BPT.TRAP 0x1 ;  /* 0x000000040000795c */ /* 0x000fea0000300000 */
.L_x_42:
[----:B------:R-:W1:Y:S01]  /*3520*/  S2UR UR4, SR_CTAID.X ;  /* 0x00000000000479c3 */ /* 0x000e620000002500 */
[----:B------:R-:W-:Y:S02]  /*3530*/  IADD3 R21, PT, PT, R21, -0x4, RZ ;  /* 0xfffffffc15157810 */ /* 0x000fe40007ffe0ff */
[----:B-1----:R-:W-:-:S13]  /*3540*/  ISETP.LE.U32.AND P0, PT, R0, UR4, PT ;  /* 0x0000000400007c0c */ /* 0x002fda000bf03070 */
[----:B------:R-:W-:Y:S05]  /*3550*/  @P0 BRA `(.L_x_43) ;  /* 0x0000001800b80947 */ /* 0x000fea0003800000 */
[----:B------:R-:W-:Y:S01]  /*3560*/  IMAD.U32 R32, RZ, RZ, UR4 ;  /* 0x00000004ff207e24 */ /* 0x000fe2000f8e00ff */
[----:B------:R-:W-:Y:S01]  /*3570*/  MOV R22, 0xffffffff ;  /* 0xffffffff00167802 */ /* 0x000fe20000000f00 */
[----:B------:R-:W-:Y:S02]  /*3580*/  IMAD.SHL.U32 R4, R4, 0x4, RZ ;  /* 0x0000000404047824 */ /* 0x000fe400078e00ff */
[----:B------:R-:W-:Y:S01]  /*3590*/  IMAD.SHL.U32 R31, R21, 0x800, RZ ;  /* 0x00000800151f7824 */ /* 0x000fe200078e00ff */
[----:B------:R-:W-:Y:S01]  /*35a0*/  LOP3.LUT R23, RZ, R32, RZ, 0x33, !PT ;  /* 0x00000020ff177212 */ /* 0x000fe200078e33ff */
[C---:B------:R-:W-:Y:S01]  /*35b0*/  VIADD R28, R4.reuse, 0x1 ;  /* 0x00000001041c7836 */ /* 0x040fe20000000000 */
[----:B------:R-:W-:Y:S01]  /*35c0*/  SHF.R.U32.HI R30, RZ, 0x3, R4 ;  /* 0x00000003ff1e7819 */ /* 0x000fe20000011604 */
[----:B------:R-:W-:Y:S01]  /*35d0*/  IMAD.MOV.U32 R24, RZ, RZ, RZ ;  /* 0x000000ffff187224 */ /* 0x000fe200078e00ff */
[----:B------:R-:W-:Y:S01]  /*35e0*/  IADD3 R26, PT, PT, R4, 0x3, RZ ;  /* 0x00000003041a7810 */ /* 0x000fe20007ffe0ff */
[----:B------:R-:W-:Y:S01]  /*35f0*/  IMAD.IADD R23, R0, 0x1, R23 ;  /* 0x0000000100177824 */ /* 0x000fe200078e0217 */
[----:B------:R-:W-:Y:S01]  /*3600*/  LOP3.LUT R5, R30, 0x3, RZ, 0xc0, !PT ;  /* 0x000000031e057812 */ /* 0x000fe200078ec0ff */
[----:B------:R-:W-:Y:S01]  /*3610*/  VIADD R0, R4, 0x2 ;  /* 0x0000000204007836 */ /* 0x000fe20000000000 */
[----:B------:R-:W-:Y:S01]  /*3620*/  PRMT R25, R32, 0x7610, R25 ;  /* 0x0000761020197816 */ /* 0x000fe20000000019 */
[----:B------:R-:W-:Y:S01]  /*3630*/  IMAD.HI.U32 R23, R23, 0x38e38e39, RZ ;  /* 0x38e38e3917177827 */ /* 0x000fe200078e00ff */
[----:B------:R-:W-:-:S02]  /*3640*/  LOP3.LUT R28, R5, 0x5, R28, 0x78, !PT ;  /* 0x00000005051c7812 */ /* 0x000fc400078e781c */
[C---:B------:R-:W-:Y:S02]  /*3650*/  LOP3.LUT R27, R5.reuse, 0x6, R0, 0x78, !PT ;  /* 0x00000006051b7812 */ /* 0x040fe400078e7800 */
[----:B------:R-:W-:Y:S02]  /*3660*/  SHF.R.U32.HI R23, RZ, 0x5, R23 ;  /* 0x00000005ff177819 */ /* 0x000fe40000011617 */
[C---:B------:R-:W-:Y:S02]  /*3670*/  LOP3.LUT R29, R5.reuse, 0x4, R4, 0xf8, !PT ;  /* 0x00000004051d7812 */ /* 0x040fe400078ef804 */
[----:B------:R-:W-:Y:S01]  /*3680*/  LOP3.LUT R26, R5, 0x7, R26, 0x78, !PT ;  /* 0x00000007051a7812 */ /* 0x000fe200078e781a */
[----:B------:R-:W-:-:S07]  /*3690*/  IMAD.MOV R23, RZ, RZ, -R23 ;  /* 0x000000ffff177224 */ /* 0x000fce00078e0a17 */
.L_x_66:
[----:B------:R-:W-:Y:S01]  /*36a0*/  VIADD R22, R22, 0x1 ;  /* 0x0000000116167836 */ /* 0x000fe20000000000 */
[----:B------:R-:W-:Y:S05]  /*36b0*/  YIELD ;  /* 0x0000000000007946 */ /* 0x000fea0003800000 */
[----:B--2---:R-:W-:Y:S01]  /*36c0*/  IMAD.SHL.U32 R20, R22, 0x8, RZ ;  /* 0x0000000816147824 */ /* 0x004fe200078e00ff */
[----:B------:R-:W-:Y:S01]  /*36d0*/  SHF.R.U32.HI R5, RZ, 0x1, R22 ;  /* 0x00000001ff057819 */ /* 0x000fe20000011616 */
[----:B------:R-:W-:Y:S01]  /*36e0*/  VIADD R23, R23, 0x1 ;  /* 0x0000000117177836 */ /* 0x000fe20000000000 */
[----:B------:R-:W-:Y:S02]  /*36f0*/  SHF.R.U32.HI R35, RZ, 0x5, R32 ;  /* 0x00000005ff237819 */ /* 0x000fe40000011620 */
[----:B------:R-:W-:-:S02]  /*3700*/  LOP3.LUT R20, R20, 0x8, RZ, 0xc0, !PT ;  /* 0x0000000814147812 */ /* 0x000fc400078ec0ff */
[----:B------:R-:W-:Y:S02]  /*3710*/  LOP3.LUT R5, R5, 0x1, RZ, 0xc0, !PT ;  /* 0x0000000105057812 */ /* 0x000fe400078ec0ff */
[----:B------:R-:W-:Y:S01]  /*3720*/  ISETP.NE.AND P1, PT, R21, RZ, PT ;  /* 0x000000ff1500720c */ /* 0x000fe20003f25270 */
[----:B------:R-:W-:Y:S01]  /*3730*/  IMAD.IADD R20, R3, 0x1, R20 ;  /* 0x0000000103147824 */ /* 0x000fe200078e0214 */
[----:B------:R-:W-:Y:S01]  /*3740*/  ISETP.NE.AND P0, PT, R23, 0x1, PT ;  /* 0x000000011700780c */ /* 0x000fe20003f05270 */
[----:B------:R-:W-:Y:S01]  /*3750*/  IMAD.U32 R5, R5, -0x80000000, RZ ;  /* 0x8000000005057824 */ /* 0x000fe200078e00ff */
[----:B------:R-:W-:-:S03]  /*3760*/  LOP3.LUT R35, R35, 0x7fffff0, RZ, 0xc0, !PT ;  /* 0x07fffff023237812 */ /* 0x000fc600078ec0ff */
[----:B------:R-:W1:Y:S02]  /*3770*/  SYNCS.PHASECHK.TRANS64.TRYWAIT P2, [R20+URZ+0x31860], R5 ;  /* 0x03186005140075a7 */ /* 0x000e6400080411ff */
[----:B-1----:R-:W-:Y:S06]  /*3780*/  @!P2 BRA `(.L_x_44) ;  /* 0x0000002000a0a947 */ /* 0x002fec0003800000 */
.L_x_95:
[----:B------:R-:W-:Y:S01]  /*3790*/  NOP ;  /* 0x0000000000007918 */ /* 0x000fe20000000000 */
[----:B------:R-:W-:Y:S02]  /*37a0*/  LOP3.LUT R34, R25, 0x1ff, RZ, 0xc0, !PT ;  /* 0x000001ff19227812 */ /* 0x000fe400078ec0ff */
[----:B------:R-:W-:Y:S02]  /*37b0*/  LOP3.LUT R6, R22, 0x1, RZ, 0xc0, !PT ;  /* 0x0000000116067812 */ /* 0x000fe400078ec0ff */
[----:B------:R-:W-:Y:S01]  /*37c0*/  VIADDMNMX.U32 R39, R2, -R35, 0x10, PT ;  /* 0x0000001002277446 */ /* 0x000fe20003800823 */
[----:B------:R-:W-:Y:S05]  /*37d0*/  @P1 BRA `(.L_x_45) ;  /* 0x0000000000041947 */ /* 0x000fea0003800000 */
[----:B------:R-:W-:-:S04]  /*37e0*/  DEPBAR.LE SB0, 0x1 ;  /* 0x000080400000791a */ /* 0x000fc80000000000 */
.L_x_45:
[----:B------:R-:W-:Y:S02]  /*37f0*/  MOV R4, 0x3810 ;  /* 0x0000381000047802 */ /* 0x000fe40000000f00 */
[----:B-1----:R-:W-:Y:S05]  /*3800*/  CALL.REL.NOINC `($__internal_3_$__cuda_sm20_div_u16) ;  /* 0x0000002000bc7944 */ /* 0x002fea0003c00000 */
[----:B------:R-:W-:Y:S05]  /*3810*/  WARPSYNC.ALL ;  /* 0x0000000000007948 */ /* 0x000fea0003800000 */
[----:B------:R-:W-:Y:S01]  /*3820*/  NOP ;  /* 0x0000000000007918 */ /* 0x000fe20000000000 */
[----:B------:R-:W-:Y:S02]  /*3830*/  ISETP.NE.AND P1, PT, R21, RZ, PT ;  /* 0x000000ff1500720c */ /* 0x000fe40003f25270 */
[----:B------:R-:W-:Y:S01]  /*3840*/  R2UR UR7, R6 ;  /* 0x00000000060772ca */ /* 0x000fe200000e0000 */
[----:B------:R-:W-:Y:S01]  /*3850*/  BAR.SYNC.DEFER_BLOCKING 0x8, 0x80 ;  /* 0x0202000000007b1d */ /* 0x000fe20000010000 */
[----:B------:R-:W-:Y:S01]  /*3860*/  IMAD R33, R24, 0x2000, R31 ;  /* 0x0000200018217824 */ /* 0x000fe200078e021f */
[----:B------:R-:W-:-:S02]  /*3870*/  PRMT R40, R0, 0x9910, RZ ;  /* 0x0000991000287816 */ /* 0x000fc400000000ff */
[----:B------:R-:W-:Y:S01]  /*3880*/  LOP3.LUT R0, R0, 0xffff, RZ, 0xc0, !PT ;  /* 0x0000ffff00007812 */ /* 0x000fe200078ec0ff */
[----:B------:R-:W-:-:S04]  /*3890*/  IMAD R33, R30, 0x80, R33 ;  /* 0x000000801e217824 */ /* 0x000fc800078e0221 */
[--C-:B------:R-:W-:Y:S02]  /*38a0*/  IMAD R36, R29, 0x10, R33.reuse ;  /* 0x000000101d247824 */ /* 0x100fe400078e0221 */
[----:B------:R-:W-:Y:S01]  /*38b0*/  IMAD R42, R28, 0x10, R33 ;  /* 0x000000101c2a7824 */ /* 0x000fe200078e0221 */
[----:B------:R-:W-:Y:S01]  /*38c0*/  UIMAD UR7, UR7, 0xe0, URZ ;  /* 0x000000e0070778a4 */ /* 0x000fe2000f8e02ff */
[----:B------:R-:W-:Y:S02]  /*38d0*/  IMAD R0, R0, 0xe0, RZ ;  /* 0x000000e000007824 */ /* 0x000fe400078e02ff */
[----:B------:R-:W-:-:S06]  /*38e0*/  IMAD.IADD R42, R3, 0x1, R42 ;  /* 0x00000001032a7824 */ /* 0x000fcc00078e022a */
[----:B------:R-:W1:Y:S01]  /*38f0*/  LDTM.x8 R12, tmem[UR7] ;  /* 0x00000007000c79ee */ /* 0x000e6200081c0000 */
[----:B------:R-:W-:Y:S01]  /*3900*/  NOP ;  /* 0x0000000000007918 */ /* 0x000fe20000000000 */
[----:B-1----:R-:W1:Y:S01]  /*3910*/  LDTM.x8 R4, tmem[UR7+0x8] ;  /* 0x00000807000479ee */ /* 0x002e6200081c0000 */
[----:B------:R-:W-:Y:S02]  /*3920*/  F2FP.BF16.F32.PACK_AB R12, R13, R12 ;  /* 0x0000000c0d0c723e */ /* 0x000fe400000010ff */
[----:B------:R-:W-:Y:S02]  /*3930*/  F2FP.BF16.F32.PACK_AB R13, R15, R14 ;  /* 0x0000000e0f0d723e */ /* 0x000fe400000010ff */
[----:B------:R-:W-:Y:S01]  /*3940*/  F2FP.BF16.F32.PACK_AB R14, R17, R16 ;  /* 0x00000010110e723e */ /* 0x000fe200000010ff */
[----:B------:R-:W-:Y:S01]  /*3950*/  IMAD.IADD R16, R3, 0x1, R36 ;  /* 0x0000000103107824 */ /* 0x000fe200078e0224 */
[----:B------:R-:W-:Y:S02]  /*3960*/  F2FP.BF16.F32.PACK_AB R15, R19, R18 ;  /* 0x00000012130f723e */ /* 0x000fe400000010ff */
[----:B-1----:R-:W-:-:S02]  /*3970*/  F2FP.BF16.F32.PACK_AB R36, R5, R4 ;  /* 0x000000040524723e */ /* 0x002fc400000010ff */
[----:B------:R-:W-:Y:S01]  /*3980*/  PRMT R5, R39, 0x9910, RZ ;  /* 0x0000991027057816 */ /* 0x000fe200000000ff */
[----:B------:R1:W-:Y:S01]  /*3990*/  STS.128 [R16], R12 ;  /* 0x0000000c10007388 */ /* 0x0003e20000000c00 */
[----:B------:R-:W-:Y:S01]  /*39a0*/  NOP ;  /* 0x0000000000007918 */ /* 0x000fe20000000000 */
[----:B------:R-:W-:Y:S02]  /*39b0*/  F2FP.BF16.F32.PACK_AB R37, R7, R6 ;  /* 0x000000060725723e */ /* 0x000fe400000010ff */
[----:B------:R-:W-:Y:S01]  /*39c0*/  F2FP.BF16.F32.PACK_AB R38, R9, R8 ;  /* 0x000000080926723e */ /* 0x000fe200000010ff */
[----:B------:R-:W-:Y:S01]  /*39d0*/  IMAD R40, R40, R5, RZ ;  /* 0x0000000528287224 */ /* 0x000fe200078e02ff */
[----:B------:R-:W-:-:S03]  /*39e0*/  F2FP.BF16.F32.PACK_AB R39, R11, R10 ;  /* 0x0000000a0b27723e */ /* 0x000fc600000010ff */
[----:B------:R-:W-:Y:S02]  /*39f0*/  IMAD.MOV R40, RZ, RZ, -R40 ;  /* 0x000000ffff287224 */ /* 0x000fe400078e0a28 */
[----:B------:R2:W-:Y:S03]  /*3a00*/  STS.128 [R42], R36 ;  /* 0x000000242a007388 */ /* 0x0005e60000000c00 */
[----:B------:R-:W-:-:S05]  /*3a10*/  PRMT R41, R40, 0x7710, RZ ;  /* 0x0000771028297816 */ /* 0x000fca00000000ff */
[----:B------:R-:W-:-:S05]  /*3a20*/  IMAD.IADD R34, R34, 0x1, R41 ;  /* 0x0000000122227824 */ /* 0x000fca00078e0229 */
[----:B------:R-:W-:-:S05]  /*3a30*/  LOP3.LUT R34, R34, 0xffff, RZ, 0xc0, !PT ;  /* 0x0000ffff22227812 */ /* 0x000fca00078ec0ff */
[----:B------:R-:W-:Y:S01]  /*3a40*/  IMAD.IADD R35, R35, 0x1, R34 ;  /* 0x0000000123237824 */ /* 0x000fe200078e0222 */
[----:B-1----:R-:W1:Y:S01]  /*3a50*/  LDTM.x8 R12, tmem[UR7+0x10] ;  /* 0x00001007000c79ee */ /* 0x002e6200081c0000 */
[----:B------:R-:W-:Y:S01]  /*3a60*/  NOP ;  /* 0x0000000000007918 */ /* 0x000fe20000000000 */
[----:B-1----:R-:W1:Y:S01]  /*3a70*/  LDTM.x8 R4, tmem[UR7+0x18] ;  /* 0x00001807000479ee */ /* 0x002e6200081c0000 */
[----:B------:R-:W-:Y:S02]  /*3a80*/  F2FP.BF16.F32.PACK_AB R12, R13, R12 ;  /* 0x0000000c0d0c723e */ /* 0x000fe400000010ff */
[----:B------:R-:W-:Y:S02]  /*3a90*/  F2FP.BF16.F32.PACK_AB R13, R15, R14 ;  /* 0x0000000e0f0d723e */ /* 0x000fe400000010ff */
[----:B------:R-:W-:Y:S01]  /*3aa0*/  F2FP.BF16.F32.PACK_AB R14, R17, R16 ;  /* 0x00000010110e723e */ /* 0x000fe200000010ff */
[--C-:B------:R-:W-:Y:S01]  /*3ab0*/  IMAD R16, R27, 0x10, R33.reuse ;  /* 0x000000101b107824 */ /* 0x100fe200078e0221 */
[----:B------:R-:W-:Y:S01]  /*3ac0*/  F2FP.BF16.F32.PACK_AB R15, R19, R18 ;  /* 0x00000012130f723e */ /* 0x000fe200000010ff */
[----:B------:R-:W-:Y:S01]  /*3ad0*/  IMAD R18, R26, 0x10, R33 ;  /* 0x000000101a127824 */ /* 0x000fe200078e0221 */
[----:B-1----:R-:W-:Y:S01]  /*3ae0*/  F2FP.BF16.F32.PACK_AB R4, R5, R4 ;  /* 0x000000040504723e */ /* 0x002fe200000010ff */
[----:B------:R-:W-:Y:S01]  /*3af0*/  IMAD.IADD R16, R3, 0x1, R16 ;  /* 0x0000000103107824 */ /* 0x000fe200078e0210 */
[----:B------:R-:W-:Y:S01]  /*3b00*/  F2FP.BF16.F32.PACK_AB R5, R7, R6 ;  /* 0x000000060705723e */ /* 0x000fe200000010ff */
[----:B------:R-:W-:Y:S01]  /*3b10*/  IMAD.IADD R18, R3, 0x1, R18 ;  /* 0x0000000103127824 */ /* 0x000fe200078e0212 */
[----:B------:R-:W-:Y:S01]  /*3b20*/  F2FP.BF16.F32.PACK_AB R6, R9, R8 ;  /* 0x000000080906723e */ /* 0x000fe200000010ff */
[----:B------:R-:W-:Y:S01]  /*3b30*/  IMAD.SHL.U32 R33, R35, 0x80, RZ ;  /* 0x0000008023217824 */ /* 0x000fe200078e00ff */
[----:B------:R-:W-:Y:S01]  /*3b40*/  F2FP.BF16.F32.PACK_AB R7, R11, R10 ;  /* 0x0000000a0b07723e */ /* 0x000fe200000010ff */
[----:B------:R2:W-:Y:S01]  /*3b50*/  STS.128 [R16], R12 ;  /* 0x0000000c10007388 */ /* 0x0005e20000000c00 */
[----:B------:R-:W-:-:S03]  /*3b60*/  NOP ;  /* 0x0000000000007918 */ /* 0x000fc60000000000 */
[----:B------:R2:W-:Y:S01]  /*3b70*/  STS.128 [R18], R4 ;  /* 0x0000000412007388 */ /* 0x0005e20000000c00 */
[----:B------:R1:W-:Y:S06]  /*3b80*/  MEMBAR.ALL.CTA ;  /* 0x0000000000007992 */ /* 0x0003ec0000008000 */
[----:B-1----:R-:W1:Y:S02]  /*3b90*/  FENCE.VIEW.ASYNC.S ;  /* 0x00000000000073c6 */ /* 0x002e640000000000 */
[----:B-1----:R-:W-:Y:S06]  /*3ba0*/  BAR.SYNC.DEFER_BLOCKING 0x8, 0x80 ;  /* 0x0202000000007b1d */ /* 0x002fec0000010000 */
[----:B------:R-:W-:Y:S05]  /*3bb0*/  @P1 BRA `(.L_x_46) ;  /* 0x0000000000381947 */ /* 0x000fea0003800000 */
[----:B------:R-:W-:Y:S01]  /*3bc0*/  ELECT P2, URZ, PT ;  /* 0x0000000000ff782f */ /* 0x000fe20003840000 */
[----:B------:R-:W-:-:S12]  /*3bd0*/  BSSY.RECONVERGENT B0, `(.L_x_46) ;  /* 0x000000c000007945 */ /* 0x000fd80003800200 */
[----:B------:R-:W-:Y:S05]  /*3be0*/  @!P2 BRA `(.L_x_47) ;  /* 0x000000000028a947 */ /* 0x000fea0003800000 */
[----:B------:R-:W1:Y:S01]  /*3bf0*/  LDCU.64 UR8, c[0x0][0x348] ;  /* 0x00006900ff0877ac */ /* 0x000e620008000a00 */
[----:B------:R-:W-:Y:S02]  /*3c00*/  R2UR UR10, R24 ;  /* 0x00000000180a72ca */ /* 0x000fe400000e0000 */
[----:B------:R-:W-:Y:S02]  /*3c10*/  R2UR UR4, R3 ;  /* 0x00000000030472ca */ /* 0x000fe400000e0000 */
[----:B------:R-:W-:Y:S02]  /*3c20*/  R2UR UR5, R0 ;  /* 0x00000000000572ca */ /* 0x000fe400000e0000 */
[----:B------:R-:W-:-:S09]  /*3c30*/  R2UR UR6, R33 ;  /* 0x00000000210672ca */ /* 0x000fd200000e0000 */
[----:B------:R-:W-:Y:S02]  /*3c40*/  ULEA UR4, UR10, UR4, 0xd ;  /* 0x000000040a047291 */ /* 0x000fe4000f8e68ff */
[----:B-1----:R-:W-:-:S04]  /*3c50*/  UIADD3 UR8, UP0, UPT, UR8, 0x240, URZ ;  /* 0x0000024008087890 */ /* 0x002fc8000ff1e0ff */
[----:B------:R-:W-:-:S09]  /*3c60*/  UIADD3.X UR9, UPT, UPT, URZ, UR9, URZ, UP0, !UPT ;  /* 0x00000009ff097290 */ /* 0x000fd200087fe4ff */
[----:B------:R1:W-:Y:S02]  /*3c70*/  UTMASTG.2D [UR4], [UR8] ;  /* 0x00000004080073b5 */ /* 0x0003e40008008000 */
[----:B-1----:R0:W-:Y:S02]  /*3c80*/  UTMACMDFLUSH ;  /* 0x00000000000079b7 */ /* 0x0021e40000000000 */
.L_x_47:
[----:B------:R-:W-:Y:S05]  /*3c90*/  BSYNC.RECONVERGENT B0 ;  /* 0x0000000000007941 */ /* 0x000fea0003800200 */
.L_x_46:
[----:B------:R-:W-:Y:S05]  /*3ca0*/  @P1 BRA `(.L_x_48) ;  /* 0x0000000000041947 */ /* 0x000fea0003800000 */
[----:B------:R-:W-:-:S04]  /*3cb0*/  DEPBAR.LE SB0, 0x1 ;  /* 0x000080400000791a */ /* 0x000fc80000000000 */
.L_x_48:
[----:B------:R-:W-:Y:S01]  /*3cc0*/  BAR.SYNC.DEFER_BLOCKING 0x8, 0x80 ;  /* 0x0202000000007b1d */ /* 0x000fe20000010000 */
[----:B------:R-:W-:-:S04]  /*3cd0*/  LOP3.LUT R48, R24, 0x1, RZ, 0xc0, !PT ;  /* 0x0000000118307812 */ /* 0x000fc800078ec0ff */
[----:B------:R-:W-:Y:S01]  /*3ce0*/  LOP3.LUT R24, R48, 0x1, RZ, 0x3c, !PT ;  /* 0x0000000130187812 */ /* 0x000fe200078e3cff */
[----:B--2---:R-:W1:Y:S04]  /*3cf0*/  LDTM.x8 R12, tmem[UR7+0x20] ;  /* 0x00002007000c79ee */ /* 0x004e6800081c0000 */
[C---:B------:R-:W-:Y:S02]  /*3d00*/  IMAD R35, R24.reuse, 0x2000, R31 ;  /* 0x0000200018237824 */ /* 0x040fe400078e021f */
[----:B------:R-:W-:Y:S02]  /*3d10*/  IMAD R50, R24, 0x2000, R3 ;  /* 0x0000200018327824 */ /* 0x000fe400078e0203 */
[----:B------:R-:W-:Y:S01]  /*3d20*/  IMAD R34, R30, 0x80, R35 ;  /* 0x000000801e227824 */ /* 0x000fe200078e0223 */
[----:B------:R-:W-:Y:S01]  /*3d30*/  NOP ;  /* 0x0000000000007918 */ /* 0x000fe20000000000 */
[----:B-1----:R-:W1:Y:S01]  /*3d40*/  LDTM.x8 R4, tmem[UR7+0x28] ;  /* 0x00002807000479ee */ /* 0x002e6200081c0000 */
[----:B------:R-:W-:Y:S01]  /*3d50*/  F2FP.BF16.F32.PACK_AB R44, R13, R12 ;  /* 0x0000000c0d2c723e */ /* 0x000fe200000010ff */
[----:B------:R-:W-:Y:S01]  /*3d60*/  IMAD R12, R29, 0x10, R34 ;  /* 0x000000101d0c7824 */ /* 0x000fe200078e0222 */
[----:B------:R-:W-:-:S02]  /*3d70*/  F2FP.BF16.F32.PACK_AB R45, R15, R14 ;  /* 0x0000000e0f2d723e */ /* 0x000fc400000010ff */
[----:B------:R-:W-:Y:S01]  /*3d80*/  F2FP.BF16.F32.PACK_AB R46, R17, R16 ;  /* 0x00000010112e723e */ /* 0x000fe200000010ff */
[----:B------:R-:W-:Y:S01]  /*3d90*/  IMAD.IADD R37, R3, 0x1, R12 ;  /* 0x0000000103257824 */ /* 0x000fe200078e020c */
[----:B------:R-:W-:-:S05]  /*3da0*/  F2FP.BF16.F32.PACK_AB R47, R19, R18 ;  /* 0x00000012132f723e */ /* 0x000fca00000010ff */
[----:B------:R2:W-:Y:S01]  /*3db0*/  STS.128 [R37], R44 ;  /* 0x0000002c25007388 */ /* 0x0005e20000000c00 */
[----:B------:R-:W-:Y:S01]  /*3dc0*/  NOP ;  /* 0x0000000000007918 */ /* 0x000fe20000000000 */
[----:B-1----:R-:W1:Y:S01]  /*3dd0*/  LDTM.x8 R12, tmem[UR7+0x30] ;  /* 0x00003007000c79ee */ /* 0x002e6200081c0000 */
[----:B------:R-:W-:Y:S01]  /*3de0*/  F2FP.BF16.F32.PACK_AB R40, R5, R4 ;  /* 0x000000040528723e */ /* 0x000fe200000010ff */
[----:B------:R-:W-:Y:S01]  /*3df0*/  IMAD R4, R28, 0x10, R34 ;  /* 0x000000101c047824 */ /* 0x000fe200078e0222 */
[----:B------:R-:W-:Y:S02]  /*3e00*/  F2FP.BF16.F32.PACK_AB R41, R7, R6 ;  /* 0x000000060729723e */ /* 0x000fe400000010ff */
[----:B------:R-:W-:Y:S01]  /*3e10*/  F2FP.BF16.F32.PACK_AB R42, R9, R8 ;  /* 0x00000008092a723e */ /* 0x000fe200000010ff */
[----:B------:R-:W-:Y:S01]  /*3e20*/  IMAD.IADD R35, R3, 0x1, R4 ;  /* 0x0000000103237824 */ /* 0x000fe200078e0204 */
[----:B------:R-:W-:-:S05]  /*3e30*/  F2FP.BF16.F32.PACK_AB R43, R11, R10 ;  /* 0x0000000a0b2b723e */ /* 0x000fca00000010ff */
[----:B------:R2:W-:Y:S01]  /*3e40*/  STS.128 [R35], R40 ;  /* 0x0000002823007388 */ /* 0x0005e20000000c00 */
[----:B------:R-:W-:Y:S01]  /*3e50*/  NOP ;  /* 0x0000000000007918 */ /* 0x000fe20000000000 */
[----:B-1----:R-:W1:Y:S01]  /*3e60*/  LDTM.x8 R4, tmem[UR7+0x38] ;  /* 0x00003807000479ee */ /* 0x002e6200081c0000 */
[----:B------:R-:W-:Y:S02]  /*3e70*/  F2FP.BF16.F32.PACK_AB R12, R13, R12 ;  /* 0x0000000c0d0c723e */ /* 0x000fe400000010ff */
[----:B------:R-:W-:Y:S02]  /*3e80*/  F2FP.BF16.F32.PACK_AB R13, R15, R14 ;  /* 0x0000000e0f0d723e */ /* 0x000fe400000010ff */
[----:B------:R-:W-:Y:S01]  /*3e90*/  F2FP.BF16.F32.PACK_AB R14, R17, R16 ;  /* 0x00000010110e723e */ /* 0x000fe200000010ff */
[--C-:B------:R-:W-:Y:S01]  /*3ea0*/  IMAD R16, R27, 0x10, R34.reuse ;  /* 0x000000101b107824 */ /* 0x100fe200078e0222 */
[----:B------:R-:W-:Y:S01]  /*3eb0*/  F2FP.BF16.F32.PACK_AB R15, R19, R18 ;  /* 0x00000012130f723e */ /* 0x000fe200000010ff */
[----:B------:R-:W-:-:S02]  /*3ec0*/  IMAD R34, R26, 0x10, R34 ;  /* 0x000000101a227824 */ /* 0x000fc400078e0222 */
[C---:B------:R-:W-:Y:S02]  /*3ed0*/  IMAD.IADD R39, R3.reuse, 0x1, R16 ;  /* 0x0000000103277824 */ /* 0x040fe400078e0210 */
[----:B------:R-:W-:-:S03]  /*3ee0*/  IMAD.IADD R51, R3, 0x1, R34 ;  /* 0x0000000103337824 */ /* 0x000fc600078e0222 */
[----:B------:R2:W-:Y:S01]  /*3ef0*/  STS.128 [R39], R12 ;  /* 0x0000000c27007388 */ /* 0x0005e20000000c00 */
[----:B------:R-:W-:Y:S01]  /*3f00*/  NOP ;  /* 0x0000000000007918 */ /* 0x000fe20000000000 */
[----:B-1----:R-:W-:Y:S02]  /*3f10*/  F2FP.BF16.F32.PACK_AB R4, R5, R4 ;  /* 0x000000040504723e */ /* 0x002fe400000010ff */
[----:B------:R-:W-:Y:S02]  /*3f20*/  F2FP.BF16.F32.PACK_AB R5, R7, R6 ;  /* 0x000000060705723e */ /* 0x000fe400000010ff */
[----:B------:R-:W-:Y:S02]  /*3f30*/  F2FP.BF16.F32.PACK_AB R6, R9, R8 ;  /* 0x000000080906723e */ /* 0x000fe400000010ff */
[----:B------:R-:W-:-:S05]  /*3f40*/  F2FP.BF16.F32.PACK_AB R7, R11, R10 ;  /* 0x0000000a0b07723e */ /* 0x000fca00000010ff */
        /* <DEDUP_REMOVED lines=11> */
[----:B------:R-:W-:-:S09]  /*4000*/  R2UR UR6, R33 ;  /* 0x00000000210672ca */ /* 0x000fd200000e0000 */
[----:B------:R-:W-:Y:S02]  /*4010*/  UIADD3 UR5, UPT, UPT, UR5, 0x20, URZ ;  /* 0x0000002005057890 */ /* 0x000fe4000fffe0ff */
[----:B-1----:R-:W-:-:S04]  /*4020*/  UIADD3 UR8, UP0, UPT, UR8, 0x240, URZ ;  /* 0x0000024008087890 */ /* 0x002fc8000ff1e0ff */
[----:B------:R-:W-:-:S09]  /*4030*/  UIADD3.X UR9, UPT, UPT, URZ, UR9, URZ, UP0, !UPT ;  /* 0x00000009ff097290 */ /* 0x000fd200087fe4ff */
[----:B------:R1:W-:Y:S02]  /*4040*/  UTMASTG.2D [UR4], [UR8] ;  /* 0x00000004080073b5 */ /* 0x0003e40008008000 */
[----:B-1----:R0:W-:Y:S02]  /*4050*/  UTMACMDFLUSH ;  /* 0x00000000000079b7 */ /* 0x0021e40000000000 */
.L_x_51:
[----:B------:R-:W-:Y:S05]  /*4060*/  BSYNC.RECONVERGENT B0 ;  /* 0x0000000000007941 */ /* 0x000fea0003800200 */
.L_x_50:
[----:B------:R-:W-:-:S04]  /*4070*/  DEPBAR.LE SB0, 0x1 ;  /* 0x000080400000791a */ /* 0x000fc80000000000 */
.L_x_49:
[----:B------:R-:W-:Y:S01]  /*4080*/  BAR.SYNC.DEFER_BLOCKING 0x8, 0x80 ;  /* 0x0202000000007b1d */ /* 0x000fe20000010000 */
[C---:B--2---:R-:W-:Y:S02]  /*4090*/  IMAD R41, R48.reuse, 0x2000, R31 ;  /* 0x0000200030297824 */ /* 0x044fe400078e021f */
[----:B------:R-:W-:Y:S02]  /*40a0*/  IMAD R48, R48, 0x2000, R3 ;  /* 0x0000200030307824 */ /* 0x000fe400078e0203 */
[----:B------:R-:W-:Y:S01]  /*40b0*/  IMAD R38, R30, 0x80, R41 ;  /* 0x000000801e267824 */ /* 0x000fe200078e0229 */
[----:B------:R-:W1:Y:S03]  /*40c0*/  LDTM.x8 R12, tmem[UR7+0x40] ;  /* 0x00004007000c79ee */ /* 0x000e6600081c0000 */
[--C-:B------:R-:W-:Y:S02]  /*40d0*/  IMAD R36, R29, 0x10, R38.reuse ;  /* 0x000000101d247824 */ /* 0x100fe400078e0226 */
[----:B------:R-:W-:-:S02]  /*40e0*/  IMAD R34, R28, 0x10, R38 ;  /* 0x000000101c227824 */ /* 0x000fc400078e0226 */
[C---:B------:R-:W-:Y:S02]  /*40f0*/  IMAD.IADD R36, R3.reuse, 0x1, R36 ;  /* 0x0000000103247824 */ /* 0x040fe400078e0224 */
[----:B------:R-:W-:Y:S01]  /*4100*/  IMAD.IADD R34, R3, 0x1, R34 ;  /* 0x0000000103227824 */ /* 0x000fe200078e0222 */
[----:B------:R-:W-:Y:S01]  /*4110*/  NOP ;  /* 0x0000000000007918 */ /* 0x000fe20000000000 */
[----:B-1----:R-:W1:Y:S01]  /*4120*/  LDTM.x8 R4, tmem[UR7+0x48] ;  /* 0x00004807000479ee */ /* 0x002e6200081c0000 */
[----:B------:R-:W-:Y:S02]  /*4130*/  F2FP.BF16.F32.PACK_AB R44, R13, R12 ;  /* 0x0000000c0d2c723e */ /* 0x000fe400000010ff */
[----:B------:R-:W-:Y:S02]  /*4140*/  F2FP.BF16.F32.PACK_AB R45, R15, R14 ;  /* 0x0000000e0f2d723e */ /* 0x000fe400000010ff */
[----:B------:R-:W-:Y:S02]  /*4150*/  F2FP.BF16.F32.PACK_AB R46, R17, R16 ;  /* 0x00000010112e723e */ /* 0x000fe400000010ff */
[----:B------:R-:W-:-:S05]  /*4160*/  F2FP.BF16.F32.PACK_AB R47, R19, R18 ;  /* 0x00000012132f723e */ /* 0x000fca00000010ff */
[----:B------:R2:W-:Y:S01]  /*4170*/  STS.128 [R36], R44 ;  /* 0x0000002c24007388 */ /* 0x0005e20000000c00 */
        /* <DEDUP_REMOVED lines=40> */
.L_x_54:
[----:B------:R-:W-:Y:S05]  /*4400*/  BSYNC.RECONVERGENT B0 ;  /* 0x0000000000007941 */ /* 0x000fea0003800200 */
.L_x_53:
[----:B------:R-:W-:-:S04]  /*4410*/  DEPBAR.LE SB0, 0x1 ;  /* 0x000080400000791a */ /* 0x000fc80000000000 */
.L_x_52:
[----:B------:R-:W-:Y:S06]  /*4420*/  BAR.SYNC.DEFER_BLOCKING 0x8, 0x80 ;  /* 0x0202000000007b1d */ /* 0x000fec0000010000 */
[----:B--2---:R-:W1:Y:S01]  /*4430*/  LDTM.x8 R12, tmem[UR7+0x60] ;  /* 0x00006007000c79ee */ /* 0x004e6200081c0000 */
[----:B------:R-:W-:Y:S01]  /*4440*/  NOP ;  /* 0x0000000000007918 */ /* 0x000fe20000000000 */
[----:B-1----:R-:W1:Y:S01]  /*4450*/  LDTM.x8 R4, tmem[UR7+0x68] ;  /* 0x00006807000479ee */ /* 0x002e6200081c0000 */
[----:B------:R-:W-:Y:S02]  /*4460*/  F2FP.BF16.F32.PACK_AB R44, R13, R12 ;  /* 0x0000000c0d2c723e */ /* 0x000fe400000010ff */
[----:B------:R-:W-:-:S02]  /*4470*/  F2FP.BF16.F32.PACK_AB R45, R15, R14 ;  /* 0x0000000e0f2d723e */ /* 0x000fc400000010ff */
        /* <DEDUP_REMOVED lines=39> */
.L_x_57:
[----:B------:R-:W-:Y:S05]  /*46f0*/  BSYNC.RECONVERGENT B0 ;  /* 0x0000000000007941 */ /* 0x000fea0003800200 */
.L_x_56:
[----:B------:R-:W-:-:S04]  /*4700*/  DEPBAR.LE SB0, 0x1 ;  /* 0x000080400000791a */ /* 0x000fc80000000000 */
.L_x_55:
        /* <DEDUP_REMOVED lines=45> */
.L_x_60:
[----:B------:R-:W-:Y:S05]  /*49e0*/  BSYNC.RECONVERGENT B0 ;  /* 0x0000000000007941 */ /* 0x000fea0003800200 */
.L_x_59:
[----:B------:R-:W-:-:S04]  /*49f0*/  DEPBAR.LE SB0, 0x1 ;  /* 0x000080400000791a */ /* 0x000fc80000000000 */
.L_x_58:
        /* <DEDUP_REMOVED lines=45> */
.L_x_63:
[----:B------:R-:W-:Y:S05]  /*4cd0*/  BSYNC.RECONVERGENT B0 ;  /* 0x0000000000007941 */ /* 0x000fea0003800200 */
.L_x_62:
[----:B------:R-:W-:-:S04]  /*4ce0*/  DEPBAR.LE SB0, 0x1 ;  /* 0x000080400000791a */ /* 0x000fc80000000000 */
.L_x_61:
[----:B------:R-:W-:Y:S01]  /*4cf0*/  BAR.SYNC.DEFER_BLOCKING 0x8, 0x80 ;  /* 0x0202000000007b1d */ /* 0x000fe20000010000 */
[----:B------:R-:W-:-:S05]  /*4d00*/  VIADD R20, R20, 0x31870 ;  /* 0x0003187014147836 */ /* 0x000fca0000000000 */
[----:B------:R-:W-:Y:S01]  /*4d10*/  PRMT R20, RZ, 0x654, R20 ;  /* 0x00000654ff147816 */ /* 0x000fe20000000014 */
[----:B--2---:R-:W1:Y:S01]  /*4d20*/  LDTM.x8 R12, tmem[UR7+0xc0] ;  /* 0x0000c007000c79ee */ /* 0x004e6200081c0000 */
        /* <DEDUP_REMOVED lines=27> */
[----:B------:R-:W-:Y:S01]  /*4ee0*/  NOP ;  /* 0x0000000000007918 */ /* 0x000fe20000000000 */
[----:B------:R2:W-:Y:S01]  /*4ef0*/  SYNCS.ARRIVE.TRANS64.RED.A1T0 RZ, [R20+URZ], RZ ;  /* 0x000000ff14ff79a7 */ /* 0x0005e200081004ff */
        /* <DEDUP_REMOVED lines=16> */
.L_x_65:
[----:B------:R-:W-:Y:S05]  /*5000*/  BSYNC.RECONVERGENT B0 ;  /* 0x0000000000007941 */ /* 0x000fea0003800200 */
.L_x_64:
[----:B------:R-:W-:Y:S02]  /*5010*/  IADD3 R25, PT, PT, R25, 0x90, RZ ;  /* 0x0000009019197810 */ /* 0x000fe40007ffe0ff */
[----:B------:R-:W-:Y:S01]  /*5020*/  IADD3 R32, PT, PT, R32, 0x90, RZ ;  /* 0x0000009020207810 */ /* 0x000fe20007ffe0ff */
[----:B------:R-:W-:Y:S06]  /*5030*/  @P0 BRA `(.L_x_66) ;  /* 0xffffffe400980947 */ /* 0x000fec000383ffff */
.L_x_43:
[----:B------:R-:W-:-:S13]  /*5040*/  ISETP.NE.AND P0, PT, R21, 0x3, PT ;  /* 0x000000031500780c */ /* 0x000fda0003f05270 */
[----:B------:R-:W-:Y:S05]  /*5050*/  @P0 EXIT ;  /* 0x000000000000094d */ /* 0x000fea0003800000 */
[----:B------:R-:W-:Y:S05]  /*5060*/  WARPSYNC.ALL ;  /* 0x0000000000007948 */ /* 0x000fea0003800000 */
[----:B------:R-:W-:Y:S01]  /*5070*/  NOP ;  /* 0x0000000000007918 */ /* 0x000fe20000000000 */
[----:B------:R-:W1:Y:S01]  /*5080*/  S2UR UR5, SR_CgaCtaId ;  /* 0x00000000000579c3 */ /* 0x000e620000008800 */
[----:B------:R-:W-:Y:S02]  /*5090*/  UMOV UR4, 0x50 ;  /* 0x0000005000047882 */ /* 0x000fe40000000000 */
[----:B-1----:R-:W-:-:S09]  /*50a0*/  ULEA UR5, UR5, UR4, 0x18 ;  /* 0x0000000405057291 */ /* 0x002fd2000f8ec0ff */
[----:B------:R-:W1:Y:S02]  /*50b0*/  LDS R2, [UR5] ;  /* 0x00000005ff027984 */ /* 0x000e640008000800 */
[----:B-1----:R-:W-:-:S04]  /*50c0*/  LOP3.LUT R0, R2, 0xffff, RZ, 0xc0, !PT ;  /* 0x0000ffff02007812 */ /* 0x002fc800078ec0ff */
[----:B------:R-:W-:-:S13]  /*50d0*/  ISETP.NE.AND P0, PT, R0, 0xffff, PT ;  /* 0x0000ffff0000780c */ /* 0x000fda0003f05270 */
[----:B------:R-:W-:Y:S05]  /*50e0*/  @P0 BRA `(.L_x_67) ;  /* 0x0000000000480947 */ /* 0x000fea0003800000 */
[----:B------:R-:W-:-:S04]  /*50f0*/  SHF.R.U32.HI R0, RZ, 0x10, R2 ;  /* 0x00000010ff007819 */ /* 0x000fc80000011602 */
[----:B------:R-:W-:-:S04]  /*5100*/  LOP3.LUT R0, R0, 0x1, RZ, 0xc0, !PT ;  /* 0x0000000100007812 */ /* 0x000fc800078ec0ff */
[----:B------:R-:W-:-:S13]  /*5110*/  ISETP.NE.AND P0, PT, R0, 0x1, PT ;  /* 0x000000010000780c */ /* 0x000fda0003f05270 */
[----:B------:R-:W-:Y:S05]  /*5120*/  @P0 BRA `(.L_x_68) ;  /* 0x00000000002c0947 */ /* 0x000fea0003800000 */
[----:B------:R-:W1:Y:S01]  /*5130*/  S2R R0, SR_LANEID ;  /* 0x0000000000007919 */ /* 0x000e620000000000 */
[----:B------:R-:W-:Y:S01]  /*5140*/  IMAD.MOV.U32 R2, RZ, RZ, -0x20000 ;  /* 0xfffe0000ff027424 */ /* 0x000fe200078e00ff */
[----:B------:R-:W-:Y:S02]  /*5150*/  VOTEU.ANY UR6, UPT, PT ;  /* 0x0000000000067886 */ /* 0x000fe400038e0100 */
[----:B------:R-:W-:Y:S01]  /*5160*/  UFLO.U32 UR6, UR6 ;  /* 0x00000006000672bd */ /* 0x000fe200080e0000 */
[----:B------:R-:W3:Y:S05]  /*5170*/  REDUX UR4, R2 ;  /* 0x00000000020473c4 */ /* 0x000eea0000000000 */
[----:B-1----:R-:W-:-:S02]  /*5180*/  ISETP.EQ.U32.AND P0, PT, R0, UR6, PT ;  /* 0x0000000600007c0c */ /* 0x002fc4000bf02070 */
[----:B---3--:R-:W-:Y:S01]  /*5190*/  MOV R0, UR4 ;  /* 0x0000000400007c02 */ /* 0x008fe20008000f00 */
[----:B------:R-:W-:-:S05]  /*51a0*/  UMOV UR4, 0xfffe0000 ;  /* 0xfffe000000047882 */ /* 0x000fca0000000000 */
[----:B------:R1:W-:Y:S05]  /*51b0*/  UTCATOMSWS.AND URZ, UR4 ;  /* 0x0000000400ff79e3 */ /* 0x0003ea0008000000 */
[----:B------:R1:W-:Y:S01]  /*51c0*/  @P0 ATOMS.AND RZ, [UR5], R0 ;  /* 0x00000000ffff098c */ /* 0x0003e2000a800005 */
[----:B------:R-:W-:Y:S05]  /*51d0*/  BRA `(.L_x_69) ;  /* 0x0000000000147947 */ /* 0x000fea0003800000 */
.L_x_68:
[----:B------:R-:W-:Y:S02]  /*51e0*/  MOV R2, 0x5200 ;  /* 0x0000520000027802 */ /* 0x000fe40000000f00 */
[----:B--2---:R-:W-:Y:S05]  /*51f0*/  CALL.REL.NOINC `($__internal_0_$__cuda_sm10x_tcgen05_guardrail_trap_col_being_dealloced_not_returned_by_alloc) ;  /* 0x00000008001c7944 */ /* 0x004fea0003c00000 */
[----:B------:R-:W-:Y:S05]  /*5200*/  BRA `(.L_x_69) ;  /* 0x0000000000087947 */ /* 0x000fea0003800000 */
.L_x_67:
[----:B------:R-:W-:Y:S02]  /*5210*/  MOV R2, 0x5230 ;  /* 0x0000523000027802 */ /* 0x000fe40000000f00 */
[----:B--2---:R-:W-:Y:S05]  /*5220*/  CALL.REL.NOINC `($__internal_2_$__cuda_sm10x_tcgen05_guardrail_trap_unallocated_columns_being_dealloced) ;  /* 0x0000000800287944 */ /* 0x004fea0003c00000 */
.L_x_69:
[----:B------:R-:W-:Y:S01]  /*5230*/  NOP ;  /* 0x0000000000007918 */ /* 0x000fe20000000000 */
[----:B-1----:R-:W-:Y:S05]  /*5240*/  EXIT ;  /* 0x000000000000794d */ /* 0x002fea0003800000 */
.L_x_14:
[----:B------:R-:W-:-:S07]  /*5250*/  MOV R4, R5 ;  /* 0x0000000500047202 */ /* 0x000fce0000000f00 */
.L_x_70:
[----:B-1----:R1:W2:Y:S02]  /*5260*/  SYNCS.PHASECHK.TRANS64.TRYWAIT P0, [R2+URZ+0x31800], R5 ;  /* 0x03180005020075a7 */ /* 0x0022a400080011ff */
[----:B--2---:R-:W-:Y:S05]  /*5270*/  @!P0 NANOSLEEP.SYNCS 0x989680 ;  /* 0x009896800000895d */ /* 0x004fea0003900000 */
[----:B------:R-:W2:Y:S02]  /*5280*/  @!P0 SYNCS.PHASECHK.TRANS64 P0, [R2+URZ+0x31800], R5 ;  /* 0x03180005020085a7 */ /* 0x000ea400080010ff */
[----:B--2---:R-:W-:Y:S05]  /*5290*/  @!P0 BRA `(.L_x_70) ;  /* 0xfffffffc00f08947 */ /* 0x004fea000383ffff */
[----:B------:R-:W-:Y:S05]  /*52a0*/  BRA `(.L_x_71) ;  /* 0xffffffb400e47947 */ /* 0x000fea000383ffff */
.L_x_18:
[----:B------:R-:W-:Y:S02]  /*52b0*/  MOV R10, UR10 ;  /* 0x0000000a000a7c02 */ /* 0x000fe40008000f00 */
[----:B------:R-:W-:Y:S02]  /*52c0*/  MOV R11, UR10 ;  /* 0x0000000a000b7c02 */ /* 0x000fe40008000f00 */
[----:B------:R-:W-:-:S07]  /*52d0*/  MOV R0, UR9 ;  /* 0x0000000900007c02 */ /* 0x000fce0008000f00 */
.L_x_72:
[----:B-1----:R1:W2:Y:S02]  /*52e0*/  SYNCS.PHASECHK.TRANS64.TRYWAIT P0, [R0+URZ+0x31870], R11 ;  /* 0x0318700b000075a7 */ /* 0x0022a400080011ff */
[----:B--2---:R-:W-:Y:S05]  /*52f0*/  @!P0 NANOSLEEP.SYNCS 0x989680 ;  /* 0x009896800000895d */ /* 0x004fea0003900000 */
[----:B------:R-:W2:Y:S02]  /*5300*/  @!P0 SYNCS.PHASECHK.TRANS64 P0, [R0+URZ+0x31870], R11 ;  /* 0x0318700b000085a7 */ /* 0x000ea400080010ff */
[----:B--2---:R-:W-:Y:S05]  /*5310*/  @!P0 BRA `(.L_x_72) ;  /* 0xfffffffc00f08947 */ /* 0x004fea000383ffff */
[----:B------:R-:W-:Y:S05]  /*5320*/  BRA `(.L_x_73) ;  /* 0xffffffbc00747947 */ /* 0x000fea000383ffff */
.L_x_19:
[----:B------:R-:W-:Y:S02]  /*5330*/  MOV R2, UR13 ;  /* 0x0000000d00027c02 */ /* 0x000fe40008000f00 */
[----:B------:R-:W-:Y:S07]  /*5340*/  MOV R10, R11 ;  /* 0x0000000b000a7202 */ /* 0x000fee0000000f00 */
.L_x_74:
[----:B-1----:R1:W2:Y:S02]  /*5350*/  SYNCS.PHASECHK.TRANS64.TRYWAIT P0, [R2+URZ+0x31840], R11 ;  /* 0x0318400b020075a7 */ /* 0x0022a400080011ff */
[----:B--2---:R-:W-:Y:S05]  /*5360*/  @!P0 NANOSLEEP.SYNCS 0x989680 ;  /* 0x009896800000895d */ /* 0x004fea0003900000 */
[----:B------:R-:W2:Y:S02]  /*5370*/  @!P0 SYNCS.PHASECHK.TRANS64 P0, [R2+URZ+0x31840], R11 ;  /* 0x0318400b020085a7 */ /* 0x000ea400080010ff */
[----:B--2---:R-:W-:Y:S05]  /*5380*/  @!P0 BRA `(.L_x_74) ;  /* 0xfffffffc00f08947 */ /* 0x004fea000383ffff */
[----:B------:R-:W-:Y:S05]  /*5390*/  BRA `(.L_x_75) ;  /* 0xffffffbc00807947 */ /* 0x000fea000383ffff */
.L_x_21:
[----:B------:R-:W-:Y:S02]  /*53a0*/  MOV R0, UR9 ;  /* 0x0000000900007c02 */ /* 0x000fe40008000f00 */
[----:B------:R-:W-:Y:S07]  /*53b0*/  MOV R12, R13 ;  /* 0x0000000d000c7202 */ /* 0x000fee0000000f00 */
.L_x_76:
[----:B-1----:R1:W2:Y:S02]  /*53c0*/  SYNCS.PHASECHK.TRANS64.TRYWAIT P0, [R0+URZ+0x31840], R13 ;  /* 0x0318400d000075a7 */ /* 0x0022a400080011ff */
[----:B--2---:R-:W-:Y:S05]  /*53d0*/  @!P0 NANOSLEEP.SYNCS 0x989680 ;  /* 0x009896800000895d */ /* 0x004fea0003900000 */
[----:B------:R-:W2:Y:S02]  /*53e0*/  @!P0 SYNCS.PHASECHK.TRANS64 P0, [R0+URZ+0x31840], R13 ;  /* 0x0318400d000085a7 */ /* 0x000ea400080010ff */
[----:B--2---:R-:W-:Y:S05]  /*53f0*/  @!P0 BRA `(.L_x_76) ;  /* 0xfffffffc00f08947 */ /* 0x004fea000383ffff */
[----:B------:R-:W-:Y:S05]  /*5400*/  BRA `(.L_x_77) ;  /* 0xffffffc000587947 */ /* 0x000fea000383ffff */
.L_x_25:
[----:B------:R-:W-:Y:S01]  /*5410*/  HFMA2 R4, -RZ, RZ, -0.0 , 0 ;  /* 0x80000000ff047431 */ /* 0x000fe200000001ff */
[----:B-1----:R-:W-:Y:S04]  /*5420*/  MOV R5, 0x80000000 ;  /* 0x8000000000057802 */ /* 0x002fe80000000f00 */
[----:B------:R1:W2:Y:S03]  /*5430*/  SYNCS.PHASECHK.TRANS64.TRYWAIT P0, [R8+URZ+0x31820], R5 ;  /* 0x03182005080075a7 */ /* 0x0002a600080011ff */
[----:B--2---:R-:W-:Y:S05]  /*5440*/  @!P0 NANOSLEEP.SYNCS 0x989680 ;  /* 0x009896800000895d */ /* 0x004fea0003900000 */
[----:B------:R-:W2:Y:S02]  /*5450*/  @!P0 SYNCS.PHASECHK.TRANS64 P0, [R8+URZ+0x31820], R5 ;  /* 0x03182005080085a7 */ /* 0x000ea400080010ff */
[----:B--2---:R-:W-:Y:S05]  /*5460*/  @!P0 BRA `(.L_x_25) ;  /* 0xfffffffc00e88947 */ /* 0x004fea000383ffff */
[----:B------:R-:W-:Y:S05]  /*5470*/  BRA `(.L_x_78) ;  /* 0xffffffc400b07947 */ /* 0x000fea000383ffff */
.L_x_26:
[----:B------:R-:W-:Y:S01]  /*5480*/  HFMA2 R4, -RZ, RZ, -0.0 , 0 ;  /* 0x80000000ff047431 */ /* 0x000fe200000001ff */
[----:B-1----:R-:W-:Y:S04]  /*5490*/  MOV R5, 0x80000000 ;  /* 0x8000000000057802 */ /* 0x002fe80000000f00 */
[----:B------:R1:W2:Y:S03]  /*54a0*/  SYNCS.PHASECHK.TRANS64.TRYWAIT P0, [R8+URZ+0x31828], R5 ;  /* 0x03182805080075a7 */ /* 0x0002a600080011ff */
[----:B--2---:R-:W-:Y:S05]  /*54b0*/  @!P0 NANOSLEEP.SYNCS 0x989680 ;  /* 0x009896800000895d */ /* 0x004fea0003900000 */
[----:B------:R-:W2:Y:S02]  /*54c0*/  @!P0 SYNCS.PHASECHK.TRANS64 P0, [R8+URZ+0x31828], R5 ;  /* 0x03182805080085a7 */ /* 0x000ea400080010ff */
[----:B--2---:R-:W-:Y:S05]  /*54d0*/  @!P0 BRA `(.L_x_26) ;  /* 0xfffffffc00e88947 */ /* 0x004fea000383ffff */
[----:B------:R-:W-:Y:S05]  /*54e0*/  BRA `(.L_x_79) ;  /* 0xffffffc800907947 */ /* 0x000fea000383ffff */
.L_x_27:
[----:B------:R-:W-:Y:S01]  /*54f0*/  HFMA2 R4, -RZ, RZ, -0.0 , 0 ;  /* 0x80000000ff047431 */ /* 0x000fe200000001ff */
[----:B-1----:R-:W-:Y:S04]  /*5500*/  MOV R5, 0x80000000 ;  /* 0x8000000000057802 */ /* 0x002fe80000000f00 */
[----:B------:R1:W2:Y:S03]  /*5510*/  SYNCS.PHASECHK.TRANS64.TRYWAIT P0, [R8+URZ+0x31830], R5 ;  /* 0x03183005080075a7 */ /* 0x0002a600080011ff */
[----:B--2---:R-:W-:Y:S05]  /*5520*/  @!P0 NANOSLEEP.SYNCS 0x989680 ;  /* 0x009896800000895d */ /* 0x004fea0003900000 */
[----:B------:R-:W2:Y:S02]  /*5530*/  @!P0 SYNCS.PHASECHK.TRANS64 P0, [R8+URZ+0x31830], R5 ;  /* 0x03183005080085a7 */ /* 0x000ea400080010ff */
[----:B--2---:R-:W-:Y:S05]  /*5540*/  @!P0 BRA `(.L_x_27) ;  /* 0xfffffffc00e88947 */ /* 0x004fea000383ffff */
[----:B------:R-:W-:Y:S05]  /*5550*/  BRA `(.L_x_80) ;  /* 0xffffffc800d07947 */ /* 0x000fea000383ffff */
.L_x_28:
[----:B------:R-:W-:Y:S01]  /*5560*/  HFMA2 R42, -RZ, RZ, -0.0 , 0 ;  /* 0x80000000ff2a7431 */ /* 0x000fe200000001ff */
[----:B-1----:R-:W-:Y:S04]  /*5570*/  MOV R43, 0x80000000 ;  /* 0x80000000002b7802 */ /* 0x002fe80000000f00 */
[----:B------:R1:W2:Y:S03]  /*5580*/  SYNCS.PHASECHK.TRANS64.TRYWAIT P0, [R8+URZ+0x31838], R43 ;  /* 0x0318382b080075a7 */ /* 0x0002a600080011ff */
[----:B--2---:R-:W-:Y:S05]  /*5590*/  @!P0 NANOSLEEP.SYNCS 0x989680 ;  /* 0x009896800000895d */ /* 0x004fea0003900000 */
[----:B------:R-:W2:Y:S02]  /*55a0*/  @!P0 SYNCS.PHASECHK.TRANS64 P0, [R8+URZ+0x31838], R43 ;  /* 0x0318382b080085a7 */ /* 0x000ea400080010ff */
[----:B--2---:R-:W-:Y:S05]  /*55b0*/  @!P0 BRA `(.L_x_28) ;  /* 0xfffffffc00e88947 */ /* 0x004fea000383ffff */
[----:B------:R-:W-:Y:S05]  /*55c0*/  BRA `(.L_x_81) ;  /* 0xffffffcc000c7947 */ /* 0x000fea000383ffff */
.L_x_29:
[----:B--2---:R2:W3:Y:S02]  /*55d0*/  SYNCS.PHASECHK.TRANS64.TRYWAIT P0, [R8+URZ+0x31820], RZ ;  /* 0x031820ff080075a7 */ /* 0x0044e400080011ff */
[----:B---3--:R-:W-:Y:S05]  /*55e0*/  @!P0 NANOSLEEP.SYNCS 0x989680 ;  /* 0x009896800000895d */ /* 0x008fea0003900000 */
[----:B------:R-:W3:Y:S02]  /*55f0*/  @!P0 SYNCS.PHASECHK.TRANS64 P0, [R8+URZ+0x31820], RZ ;  /* 0x031820ff080085a7 */ /* 0x000ee400080010ff */
[----:B---3--:R-:W-:Y:S05]  /*5600*/  @!P0 BRA `(.L_x_29) ;  /* 0xfffffffc00f08947 */ /* 0x008fea000383ffff */
[----:B------:R-:W-:Y:S05]  /*5610*/  BRA `(.L_x_82) ;  /* 0xffffffcc00447947 */ /* 0x000fea000383ffff */
.L_x_30:
[----:B---3--:R3:W4:Y:S02]  /*5620*/  SYNCS.PHASECHK.TRANS64.TRYWAIT P0, [R8+URZ+0x31828], RZ ;  /* 0x031828ff080075a7 */ /* 0x00872400080011ff */
[----:B----4-:R-:W-:Y:S05]  /*5630*/  @!P0 NANOSLEEP.SYNCS 0x989680 ;  /* 0x009896800000895d */ /* 0x010fea0003900000 */
[----:B------:R-:W4:Y:S02]  /*5640*/  @!P0 SYNCS.PHASECHK.TRANS64 P0, [R8+URZ+0x31828], RZ ;  /* 0x031828ff080085a7 */ /* 0x000f2400080010ff */
[----:B----4-:R-:W-:Y:S05]  /*5650*/  @!P0 BRA `(.L_x_30) ;  /* 0xfffffffc00f08947 */ /* 0x010fea000383ffff */
[----:B------:R-:W-:Y:S05]  /*5660*/  BRA `(.L_x_83) ;  /* 0xffffffcc00b87947 */ /* 0x000fea000383ffff */
.L_x_31:
[----:B----4-:R4:W1:Y:S02]  /*5670*/  SYNCS.PHASECHK.TRANS64.TRYWAIT P0, [R8+URZ+0x31830], RZ ;  /* 0x031830ff080075a7 */ /* 0x01086400080011ff */
[----:B-1----:R-:W-:Y:S05]  /*5680*/  @!P0 NANOSLEEP.SYNCS 0x989680 ;  /* 0x009896800000895d */ /* 0x002fea0003900000 */
[----:B------:R-:W1:Y:S02]  /*5690*/  @!P0 SYNCS.PHASECHK.TRANS64 P0, [R8+URZ+0x31830], RZ ;  /* 0x031830ff080085a7 */ /* 0x000e6400080010ff */
[----:B-1----:R-:W-:Y:S05]  /*56a0*/  @!P0 BRA `(.L_x_31) ;  /* 0xfffffffc00f08947 */ /* 0x002fea000383ffff */
[----:B------:R-:W-:Y:S05]  /*56b0*/  BRA `(.L_x_84) ;  /* 0xffffffcc00f07947 */ /* 0x000fea000383ffff */
.L_x_32:
[----:B-1----:R1:W2:Y:S02]  /*56c0*/  SYNCS.PHASECHK.TRANS64.TRYWAIT P0, [R8+URZ+0x31838], RZ ;  /* 0x031838ff080075a7 */ /* 0x0022a400080011ff */
[----:B--2---:R-:W-:Y:S05]  /*56d0*/  @!P0 NANOSLEEP.SYNCS 0x989680 ;  /* 0x009896800000895d */ /* 0x004fea0003900000 */
[----:B------:R-:W2:Y:S02]  /*56e0*/  @!P0 SYNCS.PHASECHK.TRANS64 P0, [R8+URZ+0x31838], RZ ;  /* 0x031838ff080085a7 */ /* 0x000ea400080010ff */
[----:B--2---:R-:W-:Y:S05]  /*56f0*/  @!P0 BRA `(.L_x_32) ;  /* 0xfffffffc00f08947 */ /* 0x004fea000383ffff */
[----:B------:R-:W-:Y:S05]  /*5700*/  BRA `(.L_x_85) ;  /* 0xffffffd000287947 */ /* 0x000fea000383ffff */
.L_x_33:
[----:B------:R-:W-:Y:S01]  /*5710*/  HFMA2 R42, -RZ, RZ, -0.0 , 0 ;  /* 0x80000000ff2a7431 */ /* 0x000fe200000001ff */
[----:B-1----:R-:W-:Y:S04]  /*5720*/  MOV R43, 0x80000000 ;  /* 0x80000000002b7802 */ /* 0x002fe80000000f00 */
[----:B------:R1:W2:Y:S03]  /*5730*/  SYNCS.PHASECHK.TRANS64.TRYWAIT P0, [R8+URZ+0x31820], R43 ;  /* 0x0318202b080075a7 */ /* 0x0002a600080011ff */
[----:B--2---:R-:W-:Y:S05]  /*5740*/  @!P0 NANOSLEEP.SYNCS 0x989680 ;  /* 0x009896800000895d */ /* 0x004fea0003900000 */
[----:B------:R-:W2:Y:S02]  /*5750*/  @!P0 SYNCS.PHASECHK.TRANS64 P0, [R8+URZ+0x31820], R43 ;  /* 0x0318202b080085a7 */ /* 0x000ea400080010ff */
[----:B--2---:R-:W-:Y:S05]  /*5760*/  @!P0 BRA `(.L_x_33) ;  /* 0xfffffffc00e88947 */ /* 0x004fea000383ffff */
[----:B------:R-:W-:Y:S05]  /*5770*/  BRA `(.L_x_86) ;  /* 0xffffffd000587947 */ /* 0x000fea000383ffff */
.L_x_34:
[----:B------:R-:W-:Y:S01]  /*5780*/  HFMA2 R42, -RZ, RZ, -0.0 , 0 ;  /* 0x80000000ff2a7431 */ /* 0x000fe200000001ff */
[----:B-1----:R-:W-:Y:S04]  /*5790*/  MOV R43, 0x80000000 ;  /* 0x80000000002b7802 */ /* 0x002fe80000000f00 */
[----:B------:R1:W2:Y:S03]  /*57a0*/  SYNCS.PHASECHK.TRANS64.TRYWAIT P0, [R8+URZ+0x31828], R43 ;  /* 0x0318282b080075a7 */ /* 0x0002a600080011ff */
[----:B--2---:R-:W-:Y:S05]  /*57b0*/  @!P0 NANOSLEEP.SYNCS 0x989680 ;  /* 0x009896800000895d */ /* 0x004fea0003900000 */
[----:B------:R-:W2:Y:S02]  /*57c0*/  @!P0 SYNCS.PHASECHK.TRANS64 P0, [R8+URZ+0x31828], R43 ;  /* 0x0318282b080085a7 */ /* 0x000ea400080010ff */
[----:B--2---:R-:W-:Y:S05]  /*57d0*/  @!P0 BRA `(.L_x_34) ;  /* 0xfffffffc00e88947 */ /* 0x004fea000383ffff */
[----:B------:R-:W-:Y:S05]  /*57e0*/  BRA `(.L_x_87) ;  /* 0xffffffd000c47947 */ /* 0x000fea000383ffff */
.L_x_35:
[----:B------:R-:W-:Y:S01]  /*57f0*/  HFMA2 R42, -RZ, RZ, -0.0 , 0 ;  /* 0x80000000ff2a7431 */ /* 0x000fe200000001ff */
[----:B-1----:R-:W-:Y:S04]  /*5800*/  MOV R43, 0x80000000 ;  /* 0x80000000002b7802 */ /* 0x002fe80000000f00 */
[----:B------:R1:W2:Y:S03]  /*5810*/  SYNCS.PHASECHK.TRANS64.TRYWAIT P0, [R8+URZ+0x31830], R43 ;  /* 0x0318302b080075a7 */ /* 0x0002a600080011ff */
[----:B--2---:R-:W-:Y:S05]  /*5820*/  @!P0 NANOSLEEP.SYNCS 0x989680 ;  /* 0x009896800000895d */ /* 0x004fea0003900000 */
[----:B------:R-:W2:Y:S02]  /*5830*/  @!P0 SYNCS.PHASECHK.TRANS64 P0, [R8+URZ+0x31830], R43 ;  /* 0x0318302b080085a7 */ /* 0x000ea400080010ff */
[----:B--2---:R-:W-:Y:S05]  /*5840*/  @!P0 BRA `(.L_x_35) ;  /* 0xfffffffc00e88947 */ /* 0x004fea000383ffff */
[----:B------:R-:W-:Y:S05]  /*5850*/  BRA `(.L_x_88) ;  /* 0xffffffd000f47947 */ /* 0x000fea000383ffff */
.L_x_36:
[----:B------:R-:W-:Y:S01]  /*5860*/  HFMA2 R42, -RZ, RZ, -0.0 , 0 ;  /* 0x80000000ff2a7431 */ /* 0x000fe200000001ff */
[----:B-1----:R-:W-:Y:S04]  /*5870*/  MOV R43, 0x80000000 ;  /* 0x80000000002b7802 */ /* 0x002fe80000000f00 */
[----:B------:R1:W2:Y:S03]  /*5880*/  SYNCS.PHASECHK.TRANS64.TRYWAIT P0, [R8+URZ+0x31838], R43 ;  /* 0x0318382b080075a7 */ /* 0x0002a600080011ff */
[----:B--2---:R-:W-:Y:S05]  /*5890*/  @!P0 NANOSLEEP.SYNCS 0x989680 ;  /* 0x009896800000895d */ /* 0x004fea0003900000 */
[----:B------:R-:W2:Y:S02]  /*58a0*/  @!P0 SYNCS.PHASECHK.TRANS64 P0, [R8+URZ+0x31838], R43 ;  /* 0x0318382b080085a7 */ /* 0x000ea400080010ff */
[----:B--2---:R-:W-:Y:S05]  /*58b0*/  @!P0 BRA `(.L_x_36) ;  /* 0xfffffffc00e88947 */ /* 0x004fea000383ffff */
[----:B------:R-:W-:Y:S05]  /*58c0*/  BRA `(.L_x_89) ;  /* 0xffffffd400247947 */ /* 0x000fea000383ffff */
.L_x_37:
[----:B-1----:R1:W2:Y:S02]  /*58d0*/  SYNCS.PHASECHK.TRANS64.TRYWAIT P0, [R8+URZ+0x31820], RZ ;  /* 0x031820ff080075a7 */ /* 0x0022a400080011ff */
[----:B--2---:R-:W-:Y:S05]  /*58e0*/  @!P0 NANOSLEEP.SYNCS 0x989680 ;  /* 0x009896800000895d */ /* 0x004fea0003900000 */
[----:B------:R-:W2:Y:S02]  /*58f0*/  @!P0 SYNCS.PHASECHK.TRANS64 P0, [R8+URZ+0x31820], RZ ;  /* 0x031820ff080085a7 */ /* 0x000ea400080010ff */
[----:B--2---:R-:W-:Y:S05]  /*5900*/  @!P0 BRA `(.L_x_37) ;  /* 0xfffffffc00f08947 */ /* 0x004fea000383ffff */
[----:B------:R-:W-:Y:S05]  /*5910*/  BRA `(.L_x_90) ;  /* 0xffffffd4005c7947 */ /* 0x000fea000383ffff */
.L_x_38:
[----:B-1----:R1:W2:Y:S02]  /*5920*/  SYNCS.PHASECHK.TRANS64.TRYWAIT P0, [R8+URZ+0x31828], RZ ;  /* 0x031828ff080075a7 */ /* 0x0022a400080011ff */
[----:B--2---:R-:W-:Y:S05]  /*5930*/  @!P0 NANOSLEEP.SYNCS 0x989680 ;  /* 0x009896800000895d */ /* 0x004fea0003900000 */
[----:B------:R-:W2:Y:S02]  /*5940*/  @!P0 SYNCS.PHASECHK.TRANS64 P0, [R8+URZ+0x31828], RZ ;  /* 0x031828ff080085a7 */ /* 0x000ea400080010ff */
[----:B--2---:R-:W-:Y:S05]  /*5950*/  @!P0 BRA `(.L_x_38) ;  /* 0xfffffffc00f08947 */ /* 0x004fea000383ffff */
[----:B------:R-:W-:Y:S05]  /*5960*/  BRA `(.L_x_91) ;  /* 0xffffffd400d07947 */ /* 0x000fea000383ffff */
.L_x_39:
[----:B-1----:R1:W2:Y:S02]  /*5970*/  SYNCS.PHASECHK.TRANS64.TRYWAIT P0, [R8+URZ+0x31830], RZ ;  /* 0x031830ff080075a7 */ /* 0x0022a400080011ff */
[----:B--2---:R-:W-:Y:S05]  /*5980*/  @!P0 NANOSLEEP.SYNCS 0x989680 ;  /* 0x009896800000895d */ /* 0x004fea0003900000 */
[----:B------:R-:W2:Y:S02]  /*5990*/  @!P0 SYNCS.PHASECHK.TRANS64 P0, [R8+URZ+0x31830], RZ ;  /* 0x031830ff080085a7 */ /* 0x000ea400080010ff */
[----:B--2---:R-:W-:Y:S05]  /*59a0*/  @!P0 BRA `(.L_x_39) ;  /* 0xfffffffc00f08947 */ /* 0x004fea000383ffff */
[----:B------:R-:W-:Y:S05]  /*59b0*/  BRA `(.L_x_92) ;  /* 0xffffffd800087947 */ /* 0x000fea000383ffff */
.L_x_40:
[----:B-1----:R1:W2:Y:S02]  /*59c0*/  SYNCS.PHASECHK.TRANS64.TRYWAIT P0, [R8+URZ+0x31838], RZ ;  /* 0x031838ff080075a7 */ /* 0x0022a400080011ff */
[----:B--2---:R-:W-:Y:S05]  /*59d0*/  @!P0 NANOSLEEP.SYNCS 0x989680 ;  /* 0x009896800000895d */ /* 0x004fea0003900000 */
[----:B------:R-:W2:Y:S02]  /*59e0*/  @!P0 SYNCS.PHASECHK.TRANS64 P0, [R8+URZ+0x31838], RZ ;  /* 0x031838ff080085a7 */ /* 0x000ea400080010ff */
[----:B--2---:R-:W-:Y:S05]  /*59f0*/  @!P0 BRA `(.L_x_40) ;  /* 0xfffffffc00f08947 */ /* 0x004fea000383ffff */
[----:B------:R-:W-:Y:S05]  /*5a00*/  BRA `(.L_x_93) ;  /* 0xffffffd800407947 */ /* 0x000fea000383ffff */
.L_x_44:
[----:B------:R-:W-:-:S07]  /*5a10*/  MOV R4, R5 ;  /* 0x0000000500047202 */ /* 0x000fce0000000f00 */
.L_x_94:
[----:B-1----:R1:W2:Y:S02]  /*5a20*/  SYNCS.PHASECHK.TRANS64.TRYWAIT P2, [R20+URZ+0x31860], R5 ;  /* 0x03186005140075a7 */ /* 0x0022a400080411ff */
[----:B--2---:R-:W-:Y:S05]  /*5a30*/  @!P2 NANOSLEEP.SYNCS 0x989680 ;  /* 0x009896800000a95d */ /* 0x004fea0003900000 */
[----:B------:R-:W2:Y:S02]  /*5a40*/  @!P2 SYNCS.PHASECHK.TRANS64 P2, [R20+URZ+0x31860], R5 ;  /* 0x031860051400a5a7 */ /* 0x000ea400080410ff */
[----:B--2---:R-:W-:Y:S05]  /*5a50*/  @!P2 BRA `(.L_x_94) ;  /* 0xfffffffc00f0a947 */ /* 0x004fea000383ffff */
[----:B------:R-:W-:Y:S05]  /*5a60*/  BRA `(.L_x_95) ;  /* 0xffffffdc00487947 */ /* 0x000fea000383ffff */
        .weak           $__internal_0_$__cuda_sm10x_tcgen05_guardrail_trap_col_being_dealloced_not_returned_by_alloc
        .type           $__internal_0_$__cuda_sm10x_tcgen05_guardrail_trap_col_being_dealloced_not_returned_by_alloc,@function
        .size           $__internal_0_$__cuda_sm10x_tcgen05_guardrail_trap_col_being_dealloced_not_returned_by_alloc,($__internal_1_$__cuda_sm10x_tcgen05_guardrail_trap_phase_invalid_during_alloc - $__internal_0_$__cuda_sm10x_tcgen05_guardrail_trap_col_being_dealloced_not_returned_by_alloc)
$__internal_0_$__cuda_sm10x_tcgen05_guardrail_trap_col_being_dealloced_not_returned_by_alloc:
[----:B------:R-:W-:Y:S05]  /*5a70*/  BPT.TRAP 0x1 ;  /* 0x000000040000795c */ /* 0x000fea0000300000 */
[----:B------:R-:W-:-:S04]  /*5a80*/  HFMA2 R3, -RZ, RZ, 0, 0 ;  /* 0x00000000ff037431 */ /* 0x000fc800000001ff */
[----:B------:R-:W-:Y:S05]  /*5a90*/  RET.REL.NODEC R2 `(_ZN9deep_gemm24sm100_fp8_gemm_1d1d_implILN4cute4UMMA5MajorE0ELS3_0ELj0ELj7168ELj2048ELj128ELj224ELj128ELj64ELj128ELj128ELj64ELj4ELj128ELj128ELj1ELb0ELj144ELNS_8GemmTypeE1ELb0EN7cutlass10bfloat16_tENS_16EpilogueIdentityEEEvPijjj14CUtensorMap_stS9_S9_S9_S9_) ;  /* 0xffffffa402587950 */ /* 0x000fea0003c3ffff */
        .weak           $__internal_1_$__cuda_sm10x_tcgen05_guardrail_trap_phase_invalid_during_alloc
        .type           $__internal_1_$__cuda_sm10x_tcgen05_guardrail_trap_phase_invalid_during_alloc,@function
        .size           $__internal_1_$__cuda_sm10x_tcgen05_guardrail_trap_phase_invalid_during_alloc,($__internal_2_$__cuda_sm10x_tcgen05_guardrail_trap_unallocated_columns_being_dealloced - $__internal_1_$__cuda_sm10x_tcgen05_guardrail_trap_phase_invalid_during_alloc)
$__internal_1_$__cuda_sm10x_tcgen05_guardrail_trap_phase_invalid_during_alloc:
[----:B------:R-:W-:Y:S05]  /*5aa0*/  BPT.TRAP 0x1 ;  /* 0x000000040000795c */ /* 0x000fea0000300000 */
[----:B------:R-:W-:-:S04]  /*5ab0*/  MOV R3, 0x0 ;  /* 0x0000000000037802 */ /* 0x000fc80000000f00 */
[----:B------:R-:W-:Y:S05]  /*5ac0*/  RET.REL.NODEC R2 `(_ZN9deep_gemm24sm100_fp8_gemm_1d1d_implILN4cute4UMMA5MajorE0ELS3_0ELj0ELj7168ELj2048ELj128ELj224ELj128ELj64ELj128ELj128ELj64ELj4ELj128ELj128ELj1ELb0ELj144ELNS_8GemmTypeE1ELb0EN7cutlass10bfloat16_tENS_16EpilogueIdentityEEEvPijjj14CUtensorMap_stS9_S9_S9_S9_) ;  /* 0xffffffa4024c7950 */ /* 0x000fea0003c3ffff */
        .weak           $__internal_2_$__cuda_sm10x_tcgen05_guardrail_trap_unallocated_columns_being_dealloced
        .type           $__internal_2_$__cuda_sm10x_tcgen05_guardrail_trap_unallocated_columns_being_dealloced,@function
        .size           $__internal_2_$__cuda_sm10x_tcgen05_guardrail_trap_unallocated_columns_being_dealloced,($__internal_3_$__cuda_sm20_div_u16 - $__internal_2_$__cuda_sm10x_tcgen05_guardrail_trap_unallocated_columns_being_dealloced)
$__internal_2_$__cuda_sm10x_tcgen05_guardrail_trap_unallocated_columns_being_dealloced:
[----:B------:R-:W-:Y:S05]  /*5ad0*/  BPT.TRAP 0x1 ;  /* 0x000000040000795c */ /* 0x000fea0000300000 */
[----:B------:R-:W-:-:S04]  /*5ae0*/  HFMA2 R3, -RZ, RZ, 0, 0 ;  /* 0x00000000ff037431 */ /* 0x000fc800000001ff */
[----:B------:R-:W-:Y:S05]  /*5af0*/  RET.REL.NODEC R2 `(_ZN9deep_gemm24sm100_fp8_gemm_1d1d_implILN4cute4UMMA5MajorE0ELS3_0ELj0ELj7168ELj2048ELj128ELj224ELj128ELj64ELj128ELj128ELj64ELj4ELj128ELj128ELj1ELb0ELj144ELNS_8GemmTypeE1ELb0EN7cutlass10bfloat16_tENS_16EpilogueIdentityEEEvPijjj14CUtensorMap_stS9_S9_S9_S9_) ;  /* 0xffffffa402407950 */ /* 0x000fea0003c3ffff */
        .weak           $__internal_3_$__cuda_sm20_div_u16
        .type           $__internal_3_$__cuda_sm20_div_u16,@function
        .size           $__internal_3_$__cuda_sm20_div_u16,(.L_x_100 - $__internal_3_$__cuda_sm20_div_u16)
$__internal_3_$__cuda_sm20_div_u16:
[----:B------:R-:W1:Y:S01]  /*5b00*/  I2F.U16 R5, R39 ;  /* 0x0000002700057306 */ /* 0x000e620000101000 */
[----:B------:R-:W-:-:S07]  /*5b10*/  IMAD.MOV.U32 R0, RZ, RZ, 0x4b800000 ;  /* 0x4b800000ff007424 */ /* 0x000fce00078e00ff */
[----:B------:R-:W-:Y:S01]  /*5b20*/  I2F.U16.RZ R9, R34 ;  /* 0x0000002200097306 */ /* 0x000fe2000010d000 */
[C---:B-1----:R-:W-:Y:S02]  /*5b30*/  FSETP.GEU.AND P1, PT, |R5|.reuse, 1.175494350822287508e-38, PT ;  /* 0x008000000500780b */ /* 0x042fe40003f2e200 */
[----:B------:R-:W-:Y:S02]  /*5b40*/  FSETP.GT.AND P2, PT, |R5|, 8.50705917302346158658e+37, PT ;  /* 0x7e8000000500780b */ /* 0x000fe40003f44200 */
[----:B------:R-:W-:Y:S02]  /*5b50*/  FSEL R0, R0, 1, !P1 ;  /* 0x3f80000000007808 */ /* 0x000fe40004800000 */
[----:B------:R-:W-:Y:S02]  /*5b60*/  ISETP.NE.U32.AND P1, PT, R39, RZ, PT ;  /* 0x000000ff2700720c */ /* 0x000fe40003f25070 */
[----:B------:R-:W-:-:S05]  /*5b70*/  FSEL R0, R0, 0.25, !P2 ;  /* 0x3e80000000007808 */ /* 0x000fca0005000000 */
[----:B------:R-:W-:-:S06]  /*5b80*/  FMUL R5, R5, R0 ;  /* 0x0000000005057220 */ /* 0x000fcc0000400000 */
[----:B------:R-:W1:Y:S02]  /*5b90*/  MUFU.RCP R5, R5 ;  /* 0x0000000500057308 */ /* 0x000e640000001000 */
[----:B-1----:R-:W-:Y:S01]  /*5ba0*/  FMUL R0, R0, R5 ;  /* 0x0000000500007220 */ /* 0x002fe20000400000 */
[----:B------:R-:W-:-:S03]  /*5bb0*/  IMAD.MOV.U32 R5, RZ, RZ, 0x0 ;  /* 0x00000000ff057424 */ /* 0x000fc600078e00ff */
[----:B------:R-:W-:-:S04]  /*5bc0*/  VIADD R0, R0, 0x2 ;  /* 0x0000000200007836 */ /* 0x000fc80000000000 */
[----:B------:R-:W-:-:S04]  /*5bd0*/  FMUL.RZ R9, R9, R0 ;  /* 0x0000000009097220 */ /* 0x000fc8000040c000 */
[----:B------:R-:W1:Y:S02]  /*5be0*/  F2I.U32.TRUNC.NTZ R0, R9 ;  /* 0x0000000900007305 */ /* 0x000e64000020f000 */
[----:B-1----:R-:W-:Y:S02]  /*5bf0*/  LOP3.LUT R0, R0, 0xffff, RZ, 0xc0, !PT ;  /* 0x0000ffff00007812 */ /* 0x002fe400078ec0ff */
[----:B------:R-:W-:Y:S01]  /*5c00*/  @!P1 MOV R0, 0xffffffff ;  /* 0xffffffff00009802 */ /* 0x000fe20000000f00 */
[----:B------:R-:W-:Y:S06]  /*5c10*/  RET.REL.NODEC R4 `(_ZN9deep_gemm24sm100_fp8_gemm_1d1d_implILN4cute4UMMA5MajorE0ELS3_0ELj0ELj7168ELj2048ELj128ELj224ELj128ELj64ELj128ELj128ELj64ELj4ELj128ELj128ELj1ELb0ELj144ELNS_8GemmTypeE1ELb0EN7cutlass10bfloat16_tENS_16EpilogueIdentityEEEvPijjj14CUtensorMap_stS9_S9_S9_S9_) ;  /* 0xffffffa004f87950 */ /* 0x000fec0003c3ffff */
.L_x_96:
[----:B------:R-:W-:-:S00]  /*5c20*/  BRA `(.L_x_96) ;  /* 0xfffffffc00fc7947 */ /* 0x000fc0000383ffff */
[----:B------:R-:W-:-:S00]  /*5c30*/  NOP ;  /* 0x0000000000007918 */ /* 0x000fc00000000000 */
        /* <DEDUP_REMOVED lines=12> */
.L_x_100:


//--------------------- .nv.shared._ZN9deep_gemm24sm100_fp8_gemm_1d1d_implILN4cute4UMMA5MajorE0ELS3_0ELj0ELj7168ELj2048ELj128ELj224ELj128ELj64ELj128ELj128ELj64ELj4ELj128ELj128ELj1ELb0ELj144ELNS_8GemmTypeE1ELb0EN7cutlass10bfloat16_tENS_16EpilogueIdentityEEEvPijjj14CUtensorMap_stS9_S9_S9_S9_ --------------------------
	.section	.nv.shared._ZN9deep_gemm24sm100_fp8_gemm_1d1d_implILN4cute4UMMA5MajorE0ELS3_0ELj0ELj7168ELj2048ELj128ELj224ELj128ELj64ELj128ELj128ELj64ELj4ELj128ELj128ELj1ELb0ELj144ELNS_8GemmTypeE1ELb0EN7cutlass10bfloat16_tENS_16EpilogueIdentityEEEvPijjj14CUtensorMap_stS9_S9_S9_S9_,"aw",@nobits
	.sectionflags	@""
	.align	1024
	.zero		1024


//--------------------- .nv.shared.reserved.0     --------------------------
	.section	.nv.shared.reserved.0,"aw",@nobits
	.align	8
	.weak		__nv_reservedSMEM_offset_0_alias
	.size		__nv_reservedSMEM_offset_0_alias, 0, 64
	.other		__nv_reservedSMEM_offset_0_alias,@"STO_CUDA_RESERVED_SHARED STV_DEFAULT"
__nv_reservedSMEM_offset_0_alias:
	.zero		0
.nv.shared.reserved.0:
	.zero		64
	.weak		__nv_reservedSMEM_allocation_phase
	.type		__nv_reservedSMEM_allocation_phase,@object
	.size		__nv_reservedSMEM_allocation_phase,(.L_0 - __nv_reservedSMEM_allocation_phase)
__nv_reservedSMEM_allocation_phase:
	.zero		1
.L_0:
	.zero		7
	.weak		__nv_reservedSMEM_devtool_atexit_pc
	.type		__nv_reservedSMEM_devtool_atexit_pc,@object
	.size		__nv_reservedSMEM_devtool_atexit_pc,(__nv_reservedSMEM_allocation_mask - __nv_reservedSMEM_devtool_atexit_pc)
__nv_reservedSMEM_devtool_atexit_pc:
	.zero		8
	.weak		__nv_reservedSMEM_allocation_mask
	.type		__nv_reservedSMEM_allocation_mask,@object
	.size		__nv_reservedSMEM_allocation_mask,(.L_2 - __nv_reservedSMEM_allocation_mask)
__nv_reservedSMEM_allocation_mask:
	.zero		4
.L_2:


//--------------------- .nv.global                --------------------------
	.section	.nv.global,"aw",@nobits
.nv.global:
	.type		_ZN47_INTERNAL_fe8b8b46_9_kernel_cu_4bb2f161_28915304cute1_E,@object
	.size		_ZN47_INTERNAL_fe8b8b46_9_kernel_cu_4bb2f161_28915304cute1_E,(_ZN47_INTERNAL_fe8b8b46_9_kernel_cu_4bb2f161_28915304cuda3std3__45__cpo6cbeginE - _ZN47_INTERNAL_fe8b8b46_9_kernel_cu_4bb2f161_28915304cute1_E)
_ZN47_INTERNAL_fe8b8b46_9_kernel_cu_4bb2f161_28915304cute1_E:
	.zero		1
	.type		_ZN47_INTERNAL_fe8b8b46_9_kernel_cu_4bb2f161_28915304cuda3std3__45__cpo6cbeginE,@object
	.size		_ZN47_INTERNAL_fe8b8b46_9_kernel_cu_4bb2f161_28915304cuda3std3__45__cpo6cbeginE,(_ZN47_INTERNAL_fe8b8b46_9_kernel_cu_4bb2f161_28915304cuda3std3__48in_placeE - _ZN47_INTERNAL_fe8b8b46_9_kernel_cu_4bb2f161_28915304cuda3std3__45__cpo6cbeginE)
_ZN47_INTERNAL_fe8b8b46_9_kernel_cu_4bb2f161_28915304cuda3std3__45__cpo6cbeginE:
	.zero		1
	.type		_ZN47_INTERNAL_fe8b8b46_9_kernel_cu_4bb2f161_28915304cuda3std3__48in_placeE,@object
	.size		_ZN47_INTERNAL_fe8b8b46_9_kernel_cu_4bb2f161_28915304cuda3std3__48in_placeE,(_ZN47_INTERNAL_fe8b8b46_9_kernel_cu_4bb2f161_28915304cuda3std6ranges3__45__cpo9iter_moveE - _ZN47_INTERNAL_fe8b8b46_9_kernel_cu_4bb2f161_28915304cuda3std3__48in_placeE)
_ZN47_INTERNAL_fe8b8b46_9_kernel_cu_4bb2f161_28915304cuda3std3__48in_placeE:
	.zero		1
	.type		_ZN47_INTERNAL_fe8b8b46_9_kernel_cu_4bb2f161_28915304cuda3std6ranges3__45__cpo9iter_moveE,@object
	.size		_ZN47_INTERNAL_fe8b8b46_9_kernel_cu_4bb2f161_28915304cuda3std6ranges3__45__cpo9iter_moveE,(_ZN47_INTERNAL_fe8b8b46_9_kernel_cu_4bb2f161_28915304cuda3std3__45__cpo5beginE - _ZN47_INTERNAL_fe8b8b46_9_kernel_cu_4bb2f161_28915304cuda3std6ranges3__45__cpo9iter_moveE)
_ZN47_INTERNAL_fe8b8b46_9_kernel_cu_4bb2f161_28915304cuda3std6ranges3__45__cpo9iter_moveE:
	.zero		1
	.type		_ZN47_INTERNAL_fe8b8b46_9_kernel_cu_4bb2f161_28915304cuda3std3__45__cpo5beginE,@object
	.size		_ZN47_INTERNAL_fe8b8b46_9_kernel_cu_4bb2f161_28915304cuda3std3__45__cpo5beginE,(_ZN47_INTERNAL_fe8b8b46_9_kernel_cu_4bb2f161_28915304cuda3std3__449_GLOBAL__N__fe8b8b46_9_kernel_cu_4bb2f161_28915306ignoreE - _ZN47_INTERNAL_fe8b8b46_9_kernel_cu_4bb2f161_28915304cuda3std3__45__cpo5beginE)
_ZN47_INTERNAL_fe8b8b46_9_kernel_cu_4bb2f161_28915304cuda3std3__45__cpo5beginE:
	.zero		1
	.type		_ZN47_INTERNAL_fe8b8b46_9_kernel_cu_4bb2f161_28915304cuda3std3__449_GLOBAL__N__fe8b8b46_9_kernel_cu_4bb2f161_28915306ignoreE,@object
	.size		_ZN47_INTERNAL_fe8b8b46_9_kernel_cu_4bb2f161_28915304cuda3std3__449_GLOBAL__N__fe8b8b46_9_kernel_cu_4bb2f161_28915306ignoreE,(_ZN47_INTERNAL_fe8b8b46_9_kernel_cu_4bb2f161_28915304cute7productE - _ZN47_INTERNAL_fe8b8b46_9_kernel_cu_4bb2f161_28915304cuda3std3__449_GLOBAL__N__fe8b8b46_9_kernel_cu_4bb2f161_28915306ignoreE)
_ZN47_INTERNAL_fe8b8b46_9_kernel_cu_4bb2f161_28915304cuda3std3__449_GLOBAL__N__fe8b8b46_9_kernel_cu_4bb2f161_28915306ignoreE:
	.zero		1
	.type		_ZN47_INTERNAL_fe8b8b46_9_kernel_cu_4bb2f161_28915304cute7productE,@object
	.size		_ZN47_INTERNAL_fe8b8b46_9_kernel_cu_4bb2f161_28915304cute7productE,(_ZN47_INTERNAL_fe8b8b46_9_kernel_cu_4bb2f161_28915304cuda3std3__45__cpo3endE - _ZN47_INTERNAL_fe8b8b46_9_kernel_cu_4bb2f161_28915304cute7productE)
_ZN47_INTERNAL_fe8b8b46_9_kernel_cu_4bb2f161_28915304cute7productE:
	.zero		1
	.type		_ZN47_INTERNAL_fe8b8b46_9_kernel_cu_4bb2f161_28915304cuda3std3__45__cpo3endE,@object
	.size		_ZN47_INTERNAL_fe8b8b46_9_kernel_cu_4bb2f161_28915304cuda3std3__45__cpo3endE,(_ZN47_INTERNAL_fe8b8b46_9_kernel_cu_4bb2f161_28915304cuda3std3__419piecewise_constructE - _ZN47_INTERNAL_fe8b8b46_9_kernel_cu_4bb2f161_28915304cuda3std3__45__cpo3endE)
_ZN47_INTERNAL_fe8b8b46_9_kernel_cu_4bb2f161_28915304cuda3std3__45__cpo3endE:
	.zero		1
	.type		_ZN47_INTERNAL_fe8b8b46_9_kernel_cu_4bb2f161_28915304cuda3std3__419piecewise_constructE,@object
	.size		_ZN47_INTERNAL_fe8b8b46_9_kernel_cu_4bb2f161_28915304cuda3std3__419piecewise_constructE,(_ZN47_INTERNAL_fe8b8b46_9_kernel_cu_4bb2f161_28915304cuda3std3__45__cpo4cendE - _ZN47_INTERNAL_fe8b8b46_9_kernel_cu_4bb2f161_28915304cuda3std3__419piecewise_constructE)
_ZN47_INTERNAL_fe8b8b46_9_kernel_cu_4bb2f161_28915304cuda3std3__419piecewise_constructE:
	.zero		1
	.type		_ZN47_INTERNAL_fe8b8b46_9_kernel_cu_4bb2f161_28915304cuda3std3__45__cpo4cendE,@object
	.size		_ZN47_INTERNAL_fe8b8b46_9_kernel_cu_4bb2f161_28915304cuda3std3__45__cpo4cendE,(_ZN47_INTERNAL_fe8b8b46_9_kernel_cu_4bb2f161_28915304cuda3std6ranges3__45__cpo4swapE - _ZN47_INTERNAL_fe8b8b46_9_kernel_cu_4bb2f161_28915304cuda3std3__45__cpo4cendE)
_ZN47_INTERNAL_fe8b8b46_9_kernel_cu_4bb2f161_28915304cuda3std3__45__cpo4cendE:
	.zero		1
	.type		_ZN47_INTERNAL_fe8b8b46_9_kernel_cu_4bb2f161_28915304cuda3std6ranges3__45__cpo4swapE,@object
	.size		_ZN47_INTERNAL_fe8b8b46_9_kernel_cu_4bb2f161_28915304cuda3std6ranges3__45__cpo4swapE,(.L_10 - _ZN47_INTERNAL_fe8b8b46_9_kernel_cu_4bb2f161_28915304cuda3std6ranges3__45__cpo4swapE)
_ZN47_INTERNAL_fe8b8b46_9_kernel_cu_4bb2f161_28915304cuda3std6ranges3__45__cpo4swapE:
	.zero		1
.L_10:


//--------------------- .nv.constant0._ZN9deep_gemm24sm100_fp8_gemm_1d1d_implILN4cute4UMMA5MajorE0ELS3_0ELj0ELj7168ELj2048ELj128ELj224ELj128ELj64ELj128ELj128ELj64ELj4ELj128ELj128ELj1ELb0ELj144ELNS_8GemmTypeE1ELb0EN7cutlass10bfloat16_tENS_16EpilogueIdentityEEEvPijjj14CUtensorMap_stS9_S9_S9_S9_ --------------------------
	.section	.nv.constant0._ZN9deep_gemm24sm100_fp8_gemm_1d1d_implILN4cute4UMMA5MajorE0ELS3_0ELj0ELj7168ELj2048ELj128ELj224ELj128ELj64ELj128ELj128ELj64ELj4ELj128ELj128ELj1ELb0ELj144ELNS_8GemmTypeE1ELb0EN7cutlass10bfloat16_tENS_16EpilogueIdentityEEEvPijjj14CUtensorMap_stS9_S9_S9_S9_,"a",@progbits
	.sectionflags	@""
	.align	4
.nv.constant0._ZN9deep_gemm24sm100_fp8_gemm_1d1d_implILN4cute4UMMA5MajorE0ELS3_0ELj0ELj7168ELj2048ELj128ELj224ELj128ELj64ELj128ELj128ELj64ELj4ELj128ELj128ELj1ELb0ELj144ELNS_8GemmTypeE1ELb0EN7cutlass10bfloat16_tENS_16EpilogueIdentityEEEvPijjj14CUtensorMap_stS9_S9_S9_S9_:
	.zero		1600


//--------------------- SYMBOLS --------------------------

	.type		.nv.reservedSmem.offset0,@object
	.size		.nv.reservedSmem.offset0,0x4
	.type		.nv.reservedSmem.cap,@object
	.size		.nv.reservedSmem.cap,0x4
